	.headerflags	@"EF_CUDA_TEXMODE_UNIFIED EF_CUDA_64BIT_ADDRESS EF_CUDA_ACCELERATORS EF_CUDA_SM90 EF_CUDA_VIRTUAL_SM(EF_CUDA_SM90)"
	.elftype	@"ET_EXEC"


//--------------------- .nv.info                  --------------------------
	.section	.nv.info,"",@"SHT_CUDA_INFO"
	.align	4


	//----- nvinfo : EIATTR_REGCOUNT
	.align		4
        /*0000*/ 	.byte	0x04, 0x2f
        /*0002*/ 	.short	(.L_3 - .L_2)
	.align		4
.L_2:
        /*0004*/ 	.word	index@(triton_poi_fused__native_batch_norm_legit_no_training_mul_softplus_tanh_34)
        /*0008*/ 	.word	0x0000003d


	//----- nvinfo : EIATTR_MIN_STACK_SIZE
	.align		4
.L_3:
        /*000c*/ 	.byte	0x04, 0x12
        /*000e*/ 	.short	(.L_5 - .L_4)
	.align		4
.L_4:
        /*0010*/ 	.word	index@(triton_poi_fused__native_batch_norm_legit_no_training_mul_softplus_tanh_34)
        /*0014*/ 	.word	0x00000000


	//----- nvinfo : EIATTR_FRAME_SIZE
	.align		4
.L_5:
        /*0018*/ 	.byte	0x04, 0x11
        /*001a*/ 	.short	(.L_7 - .L_6)
	.align		4
.L_6:
        /*001c*/ 	.word	index@(triton_poi_fused__native_batch_norm_legit_no_training_mul_softplus_tanh_34)
        /*0020*/ 	.word	0x00000000


	//----- nvinfo : EIATTR_MIN_STACK_SIZE
	.align		4
.L_7:
        /*0024*/ 	.byte	0x04, 0x12
        /*0026*/ 	.short	(.L_9 - .L_8)
	.align		4
.L_8:
        /*0028*/ 	.word	index@(triton_poi_fused__native_batch_norm_legit_no_training_mul_softplus_tanh_34)
        /*002c*/ 	.word	0x00000000
.L_9:


//--------------------- .nv.info.triton_poi_fused__native_batch_norm_legit_no_training_mul_softplus_tanh_34 --------------------------
	.section	.nv.info.triton_poi_fused__native_batch_norm_legit_no_training_mul_softplus_tanh_34,"",@"SHT_CUDA_INFO"
	.sectionflags	@""
	.align	4


	//----- nvinfo : EIATTR_CUDA_API_VERSION
	.align		4
        /*0000*/ 	.byte	0x04, 0x37
        /*0002*/ 	.short	(.L_11 - .L_10)
.L_10:
        /*0004*/ 	.word	0x0000007c


	//----- nvinfo : EIATTR_KPARAM_INFO
	.align		4
.L_11:
        /*0008*/ 	.byte	0x04, 0x17
        /*000a*/ 	.short	(.L_13 - .L_12)
.L_12:
        /*000c*/ 	.word	0x00000000
        /*0010*/ 	.short	0x0007
        /*0012*/ 	.short	0x0034
        /*0014*/ 	.byte	0x00, 0xf0, 0x11, 0x00


	//----- nvinfo : EIATTR_KPARAM_INFO
	.align		4
.L_13:
        /*0018*/ 	.byte	0x04, 0x17
        /*001a*/ 	.short	(.L_15 - .L_14)
.L_14:
        /*001c*/ 	.word	0x00000000
        /*0020*/ 	.short	0x0006
        /*0022*/ 	.short	0x0030
        /*0024*/ 	.byte	0x00, 0xf0, 0x11, 0x00


	//----- nvinfo : EIATTR_KPARAM_INFO
	.align		4
.L_15:
        /*0028*/ 	.byte	0x04, 0x17
        /*002a*/ 	.short	(.L_17 - .L_16)
.L_16:
        /*002c*/ 	.word	0x00000000
        /*0030*/ 	.short	0x0005
        /*0032*/ 	.short	0x0028
        /*0034*/ 	.byte	0x00, 0xf4, 0x21, 0x00


	//----- nvinfo : EIATTR_KPARAM_INFO
	.align		4
.L_17:
        /*0038*/ 	.byte	0x04, 0x17
        /*003a*/ 	.short	(.L_19 - .L_18)
.L_18:
        /*003c*/ 	.word	0x00000000
        /*0040*/ 	.short	0x0004
        /*0042*/ 	.short	0x0020
        /*0044*/ 	.byte	0x00, 0xf4, 0x21, 0x00


	//----- nvinfo : EIATTR_KPARAM_INFO
	.align		4
.L_19:
        /*0048*/ 	.byte	0x04, 0x17
        /*004a*/ 	.short	(.L_21 - .L_20)
.L_20:
        /*004c*/ 	.word	0x00000000
        /*0050*/ 	.short	0x0003
        /*0052*/ 	.short	0x0018
        /*0054*/ 	.byte	0x00, 0xf4, 0x21, 0x00


	//----- nvinfo : EIATTR_KPARAM_INFO
	.align		4
.L_21:
        /*0058*/ 	.byte	0x04, 0x17
        /*005a*/ 	.short	(.L_23 - .L_22)
.L_22:
        /*005c*/ 	.word	0x00000000
        /*0060*/ 	.short	0x0002
        /*0062*/ 	.short	0x0010
        /*0064*/ 	.byte	0x00, 0xf4, 0x21, 0x00


	//----- nvinfo : EIATTR_KPARAM_INFO
	.align		4
.L_23:
        /*0068*/ 	.byte	0x04, 0x17
        /*006a*/ 	.short	(.L_25 - .L_24)
.L_24:
        /*006c*/ 	.word	0x00000000
        /*0070*/ 	.short	0x0001
        /*0072*/ 	.short	0x0008
        /*0074*/ 	.byte	0x00, 0xf4, 0x21, 0x00


	//----- nvinfo : EIATTR_KPARAM_INFO
	.align		4
.L_25:
        /*0078*/ 	.byte	0x04, 0x17
        /*007a*/ 	.short	(.L_27 - .L_26)
.L_26:
        /*007c*/ 	.word	0x00000000
        /*0080*/ 	.short	0x0000
        /*0082*/ 	.short	0x0000
        /*0084*/ 	.byte	0x00, 0xf4, 0x21, 0x00


	//----- nvinfo : EIATTR_SPARSE_MMA_MASK
	.align		4
.L_27:
        /*0088*/ 	.byte	0x03, 0x50
        /*008a*/ 	.short	0x0000


	//----- nvinfo : EIATTR_MAXREG_COUNT
	.align		4
        /*008c*/ 	.byte	0x03, 0x1b
        /*008e*/ 	.short	0x00ff


	//----- nvinfo : EIATTR_EXIT_INSTR_OFFSETS
	.align		4
        /*0090*/ 	.byte	0x04, 0x1c
        /*0092*/ 	.short	(.L_29 - .L_28)


	//   ....[0]....
.L_28:
        /*0094*/ 	.word	0x00004a30


	//   ....[1]....
        /*0098*/ 	.word	0x00004a80


	//----- nvinfo : EIATTR_REQNTID
	.align		4
.L_29:
        /*009c*/ 	.byte	0x04, 0x10
        /*009e*/ 	.short	(.L_31 - .L_30)
.L_30:
        /*00a0*/ 	.word	0x00000100
        /*00a4*/ 	.word	0x00000001
        /*00a8*/ 	.word	0x00000001


	//----- nvinfo : EIATTR_CRS_STACK_SIZE
	.align		4
.L_31:
        /*00ac*/ 	.byte	0x04, 0x1e
        /*00ae*/ 	.short	(.L_33 - .L_32)
.L_32:
        /*00b0*/ 	.word	0x00000000


	//----- nvinfo : EIATTR_CBANK_PARAM_SIZE
	.align		4
.L_33:
        /*00b4*/ 	.byte	0x03, 0x19
        /*00b6*/ 	.short	0x0038


	//----- nvinfo : EIATTR_PARAM_CBANK
	.align		4
        /*00b8*/ 	.byte	0x04, 0x0a
        /*00ba*/ 	.short	(.L_35 - .L_34)
	.align		4
.L_34:
        /*00bc*/ 	.word	index@(.nv.constant0.triton_poi_fused__native_batch_norm_legit_no_training_mul_softplus_tanh_34)
        /*00c0*/ 	.short	0x0210
        /*00c2*/ 	.short	0x0038


	//----- nvinfo : EIATTR_SW_WAR
	.align		4
.L_35:
        /*00c4*/ 	.byte	0x04, 0x36
        /*00c6*/ 	.short	(.L_37 - .L_36)
.L_36:
        /*00c8*/ 	.word	0x00000008
.L_37:


//--------------------- .nv.callgraph             --------------------------
	.section	.nv.callgraph,"",@"SHT_CUDA_CALLGRAPH"
	.align	4
	.sectionentsize	8
	.align		4
        /*0000*/ 	.word	0x00000000
	.align		4
        /*0004*/ 	.word	0xffffffff
	.align		4
        /*0008*/ 	.word	0x00000000
	.align		4
        /*000c*/ 	.word	0xfffffffe
	.align		4
        /*0010*/ 	.word	0x00000000
	.align		4
        /*0014*/ 	.word	0xfffffffd
	.align		4
        /*0018*/ 	.word	0x00000000
	.align		4
        /*001c*/ 	.word	0xfffffffc


//--------------------- .nv.constant4             --------------------------
	.section	.nv.constant4,"a",@progbits
	.align	8
	.align		8
.nv.constant4:
        /*0000*/ 	.dword	_$_str
	.align		8
        /*0008*/ 	.dword	_$_str_$_2


//--------------------- .text.triton_poi_fused__native_batch_norm_legit_no_training_mul_softplus_tanh_34 --------------------------
	.section	.text.triton_poi_fused__native_batch_norm_legit_no_training_mul_softplus_tanh_34,"ax",@progbits
	.sectionflags	@"SHF_BARRIERS=1"
	.align	128
        .global         triton_poi_fused__native_batch_norm_legit_no_training_mul_softplus_tanh_34
        .type           triton_poi_fused__native_batch_norm_legit_no_training_mul_softplus_tanh_34,@function
        .size           triton_poi_fused__native_batch_norm_legit_no_training_mul_softplus_tanh_34,(.L_x_81 - triton_poi_fused__native_batch_norm_legit_no_training_mul_softplus_tanh_34)
        .other          triton_poi_fused__native_batch_norm_legit_no_training_mul_softplus_tanh_34,@"STO_CUDA_ENTRY STV_DEFAULT"
triton_poi_fused__native_batch_norm_legit_no_training_mul_softplus_tanh_34:
.text.triton_poi_fused__native_batch_norm_legit_no_training_mul_softplus_tanh_34:
[----:B------:R-:W0:Y:S01]  /*0000*/  LDC R1, c[0x0][0x28] ;  /* 0x00000a00ff017b82 */ /* 0x000e220000000800 */
[----:B------:R-:W1:Y:S07]  /*0010*/  S2R R0, SR_TID.X ;  /* 0x0000000000007919 */ /* 0x000e6e0000002100 */
[----:B------:R-:W2:Y:S01]  /*0020*/  S2UR UR5, SR_CTAID.X ;  /* 0x00000000000579c3 */ /* 0x000ea20000002500 */
[----:B------:R-:W-:Y:S02]  /*0030*/  CS2R R24, SRZ ;  /* 0x0000000000187805 */ /* 0x000fe4000001ff00 */
[----:B------:R-:W-:Y:S01]  /*0040*/  CS2R R26, SRZ ;  /* 0x00000000001a7805 */ /* 0x000fe2000001ff00 */
[----:B------:R-:W-:-:S04]  /*0050*/  ULDC.64 UR8, c[0x0][0x208] ;  /* 0x0000820000087ab9 */ /* 0x000fc80000000a00 */
[----:B------:R-:W3:Y:S08]  /*0060*/  LDC.64 R4, c[0x0][0x220] ;  /* 0x00008800ff047b82 */ /* 0x000ef00000000a00 */
[----:B------:R-:W4:Y:S01]  /*0070*/  S2UR UR4, SR_CTAID.Y ;  /* 0x00000000000479c3 */ /* 0x000f220000002600 */
[----:B--2---:R-:W-:-:S07]  /*0080*/  USHF.L.U32 UR5, UR5, 0x6, URZ ;  /* 0x0000000605057899 */ /* 0x004fce000800063f */
[----:B------:R-:W2:Y:S01]  /*0090*/  LDC.64 R40, c[0x0][0x210] ;  /* 0x00008400ff287b82 */ /* 0x000ea20000000a00 */
[----:B------:R-:W-:Y:S02]  /*00a0*/  MOV R31, UR5 ;  /* 0x00000005001f7c02 */ /* 0x000fe40008000f00 */
[----:B-1----:R-:W-:-:S05]  /*00b0*/  SHF.L.U32 R2, R0, 0x2, RZ ;  /* 0x0000000200027819 */ /* 0x002fca00000006ff */
[----:B------:R-:W1:Y:S01]  /*00c0*/  LDC.64 R18, c[0x0][0x218] ;  /* 0x00008600ff127b82 */ /* 0x000e620000000a00 */
[----:B------:R-:W-:-:S04]  /*00d0*/  LOP3.LUT R31, R31, 0x3c, R2, 0xf8, !PT ;  /* 0x0000003c1f1f7812 */ /* 0x000fc800078ef802 */
[C---:B------:R-:W-:Y:S01]  /*00e0*/  ISETP.GE.AND P0, PT, R31.reuse, 0x200, PT ;  /* 0x000002001f00780c */ /* 0x040fe20003f06270 */
[----:B---3--:R-:W-:Y:S02]  /*00f0*/  IMAD.WIDE R4, R31, 0x4, R4 ;  /* 0x000000041f047825 */ /* 0x008fe400078e0204 */
[----:B------:R-:W3:Y:S08]  /*0100*/  LDC.64 R32, c[0x0][0x228] ;  /* 0x00008a00ff207b82 */ /* 0x000ef00000000a00 */
[----:B------:R-:W5:Y:S02]  /*0110*/  LDC.64 R34, c[0x0][0x230] ;  /* 0x00008c00ff227b82 */ /* 0x000f640000000a00 */
[----:B------:R1:W5:Y:S01]  /*0120*/  @!P0 LDG.E.EL.128 R24, desc[UR8][R4.64] ;  /* 0x0000000804188981 */ /* 0x000362000c2e1d00 */
[----:B------:R-:W-:Y:S01]  /*0130*/  SHF.R.U32.HI R3, RZ, 0x4, R0 ;  /* 0x00000004ff037819 */ /* 0x000fe20000011600 */
[----:B----4-:R-:W-:Y:S01]  /*0140*/  USHF.L.U32 UR4, UR4, 0x6, URZ ;  /* 0x0000000604047899 */ /* 0x010fe2000800063f */
[----:B------:R-:W-:-:S02]  /*0150*/  CS2R R20, SRZ ;  /* 0x0000000000147805 */ /* 0x000fc4000001ff00 */
[----:B------:R-:W-:Y:S02]  /*0160*/  CS2R R22, SRZ ;  /* 0x0000000000167805 */ /* 0x000fe4000001ff00 */
[----:B------:R-:W-:Y:S02]  /*0170*/  SGXT.U32 R3, R3, 0x4 ;  /* 0x000000040303781a */ /* 0x000fe40000000000 */
[----:B------:R-:W-:Y:S01]  /*0180*/  CS2R R6, SRZ ;  /* 0x0000000000067805 */ /* 0x000fe2000001ff00 */
[----:B-1----:R-:W-:Y:S01]  /*0190*/  IMAD.WIDE R18, R31, 0x4, R18 ;  /* 0x000000041f127825 */ /* 0x002fe200078e0212 */
[----:B------:R-:W-:Y:S02]  /*01a0*/  LOP3.LUT R0, R3, UR4, RZ, 0xfc, !PT ;  /* 0x0000000403007c12 */ /* 0x000fe4000f8efcff */
[----:B0-----:R-:W-:Y:S02]  /*01b0*/  CS2R R4, SRZ ;  /* 0x0000000000047805 */ /* 0x001fe4000001ff00 */
[----:B------:R-:W-:-:S02]  /*01c0*/  ISETP.LT.AND P1, PT, R0, 0x40, !P0 ;  /* 0x000000400000780c */ /* 0x000fc40004721270 */
[----:B------:R-:W-:Y:S02]  /*01d0*/  LEA R17, R0, R31, 0x9 ;  /* 0x0000001f00117211 */ /* 0x000fe400078e48ff */
[----:B------:R-:W4:Y:S03]  /*01e0*/  @!P0 LDG.E.EL.128 R4, desc[UR8][R18.64] ;  /* 0x0000000812048981 */ /* 0x000f26000c2e1d00 */
[----:B--2---:R-:W-:Y:S01]  /*01f0*/  IMAD.WIDE R16, R17, 0x4, R40 ;  /* 0x0000000411107825 */ /* 0x004fe200078e0228 */
[----:B------:R-:W-:Y:S02]  /*0200*/  CS2R R8, SRZ ;  /* 0x0000000000087805 */ /* 0x000fe4000001ff00 */
[----:B------:R-:W-:Y:S02]  /*0210*/  CS2R R10, SRZ ;  /* 0x00000000000a7805 */ /* 0x000fe4000001ff00 */
[----:B------:R-:W-:-:S02]  /*0220*/  CS2R R12, SRZ ;  /* 0x00000000000c7805 */ /* 0x000fc4000001ff00 */
[----:B------:R-:W-:Y:S01]  /*0230*/  CS2R R14, SRZ ;  /* 0x00000000000e7805 */ /* 0x000fe2000001ff00 */
[----:B------:R0:W4:Y:S01]  /*0240*/  @P1 LDG.E.EL.128 R20, desc[UR8][R16.64] ;  /* 0x0000000810141981 */ /* 0x000122000c2e1d00 */
[----:B---3--:R-:W-:-:S04]  /*0250*/  IMAD.WIDE R32, R31, 0x4, R32 ;  /* 0x000000041f207825 */ /* 0x008fc800078e0220 */
[----:B-----5:R-:W-:Y:S01]  /*0260*/  IMAD.WIDE R34, R31, 0x4, R34 ;  /* 0x000000041f227825 */ /* 0x020fe200078e0222 */
[----:B------:R-:W2:Y:S04]  /*0270*/  @!P0 LDG.E.EL.128 R8, desc[UR8][R32.64] ;  /* 0x0000000820088981 */ /* 0x000ea8000c2e1d00 */
[----:B------:R1:W2:Y:S01]  /*0280*/  @!P0 LDG.E.EL.128 R12, desc[UR8][R34.64] ;  /* 0x00000008220c8981 */ /* 0x0002a2000c2e1d00 */
[----:B------:R-:W-:-:S04]  /*0290*/  MOV R0, UR4 ;  /* 0x0000000400007c02 */ /* 0x000fc80008000f00 */
[----:B------:R-:W-:-:S04]  /*02a0*/  LOP3.LUT R0, R0, 0x10, R3, 0xfe, !PT ;  /* 0x0000001000007812 */ /* 0x000fc800078efe03 */
[C---:B------:R-:W-:Y:S02]  /*02b0*/  ISETP.LT.AND P1, PT, R0.reuse, 0x40, !P0 ;  /* 0x000000400000780c */ /* 0x040fe40004721270 */
[----:B------:R-:W-:Y:S02]  /*02c0*/  LEA R29, R0, R31, 0x9 ;  /* 0x0000001f001d7211 */ /* 0x000fe400078e48ff */
[----:B0-----:R-:W-:Y:S02]  /*02d0*/  CS2R R16, SRZ ;  /* 0x0000000000107805 */ /* 0x001fe4000001ff00 */
[----:B------:R-:W-:Y:S01]  /*02e0*/  CS2R R18, SRZ ;  /* 0x0000000000127805 */ /* 0x000fe2000001ff00 */
[----:B------:R-:W-:-:S06]  /*02f0*/  IMAD.WIDE R28, R29, 0x4, R40 ;  /* 0x000000041d1c7825 */ /* 0x000fcc00078e0228 */
[----:B------:R0:W3:Y:S01]  /*0300*/  @P1 LDG.E.EL.128 R16, desc[UR8][R28.64] ;  /* 0x000000081c101981 */ /* 0x0000e2000c2e1d00 */
[----:B------:R-:W-:Y:S01]  /*0310*/  HFMA2.MMA R0, -RZ, RZ, 1.625, 0 ;  /* 0x3e800000ff007435 */ /* 0x000fe200000001ff */
[----:B------:R-:W-:-:S04]  /*0320*/  FADD R24, R24, 9.9999997473787516356e-06 ;  /* 0x3727c5ac18187421 */ /* 0x000fc80000000000 */
[----:B------:R-:W5:Y:S02]  /*0330*/  MUFU.SQRT R30, R24 ;  /* 0x00000018001e7308 */ /* 0x000f640000002000 */
[C---:B-----5:R-:W-:Y:S02]  /*0340*/  FSETP.GT.AND P1, PT, R30.reuse, 8.50705917302346158658e+37, PT ;  /* 0x7e8000001e00780b */ /* 0x060fe40003f24000 */
[----:B------:R-:W-:-:S11]  /*0350*/  FSETP.GEU.AND P3, PT, R30, 1.175494350822287508e-38, PT ;  /* 0x008000001e00780b */ /* 0x000fd60003f6e000 */
[----:B------:R-:W-:-:S04]  /*0360*/  @P1 FMUL R30, R30, 0.25 ;  /* 0x3e8000001e1e1820 */ /* 0x000fc80000400000 */
[----:B------:R-:W-:-:S04]  /*0370*/  @!P3 FMUL R30, R30, 16777216 ;  /* 0x4b8000001e1eb820 */ /* 0x000fc80000400000 */
[----:B-1----:R-:W1:Y:S01]  /*0380*/  MUFU.RCP R35, R30 ;  /* 0x0000001e00237308 */ /* 0x002e620000001000 */
[----:B------:R-:W-:Y:S01]  /*0390*/  FSEL R24, R0, 1, P1 ;  /* 0x3f80000000187808 */ /* 0x000fe20000800000 */
[----:B------:R-:W-:-:S04]  /*03a0*/  FADD R25, R25, 9.9999997473787516356e-06 ;  /* 0x3727c5ac19197421 */ /* 0x000fc80000000000 */
[----:B------:R-:W-:Y:S01]  /*03b0*/  @!P3 FMUL R24, R24, 16777216 ;  /* 0x4b8000001818b820 */ /* 0x000fe20000400000 */
[----:B----4-:R-:W-:Y:S01]  /*03c0*/  FADD R20, -R4, R20 ;  /* 0x0000001404147221 */ /* 0x010fe20000000100 */
[----:B------:R-:W4:Y:S01]  /*03d0*/  MUFU.SQRT R25, R25 ;  /* 0x0000001900197308 */ /* 0x000f220000002000 */
[----:B------:R-:W-:Y:S01]  /*03e0*/  FADD R26, R26, 9.9999997473787516356e-06 ;  /* 0x3727c5ac1a1a7421 */ /* 0x000fe20000000000 */
[----:B-1----:R-:W-:-:S06]  /*03f0*/  FMUL R35, R35, R24 ;  /* 0x0000001823237220 */ /* 0x002fcc0000400000 */
[----:B------:R-:W1:Y:S01]  /*0400*/  MUFU.SQRT R26, R26 ;  /* 0x0000001a001a7308 */ /* 0x000e620000002000 */
[----:B0-----:R-:W-:-:S04]  /*0410*/  FMUL R29, R20, R35 ;  /* 0x00000023141d7220 */ /* 0x001fc80000400000 */
[----:B--2---:R-:W-:Y:S01]  /*0420*/  FFMA R28, R29, R8, R12 ;  /* 0x000000081d1c7223 */ /* 0x004fe2000000000c */
[----:B----4-:R-:W-:-:S03]  /*0430*/  FSETP.GT.AND P2, PT, R25, 8.50705917302346158658e+37, PT ;  /* 0x7e8000001900780b */ /* 0x010fc60003f44000 */
[----:B------:R-:W-:Y:S01]  /*0440*/  FMUL R33, R28, 1.4426950216293334961 ;  /* 0x3fb8aa3b1c217820 */ /* 0x000fe20000400000 */
[----:B------:R-:W-:Y:S01]  /*0450*/  FSETP.GEU.AND P4, PT, R25, 1.175494350822287508e-38, PT ;  /* 0x008000001900780b */ /* 0x000fe20003f8e000 */
[----:B------:R-:W-:-:S03]  /*0460*/  FADD R27, R27, 9.9999997473787516356e-06 ;  /* 0x3727c5ac1b1b7421 */ /* 0x000fc60000000000 */
[----:B------:R-:W-:Y:S02]  /*0470*/  FSETP.GEU.AND P1, PT, R33, -126, PT ;  /* 0xc2fc00002100780b */ /* 0x000fe40003f2e000 */
[C---:B-1----:R-:W-:Y:S01]  /*0480*/  FSETP.GT.AND P3, PT, R26.reuse, 8.50705917302346158658e+37, PT ;  /* 0x7e8000001a00780b */ /* 0x042fe20003f64000 */
[----:B------:R-:W0:Y:S01]  /*0490*/  MUFU.SQRT R27, R27 ;  /* 0x0000001b001b7308 */ /* 0x000e220000002000 */
[----:B------:R-:W-:Y:S01]  /*04a0*/  FSETP.GEU.AND P5, PT, R26, 1.175494350822287508e-38, PT ;  /* 0x008000001a00780b */ /* 0x000fe20003fae000 */
[----:B------:R-:W-:-:S04]  /*04b0*/  @P2 FMUL R25, R25, 0.25 ;  /* 0x3e80000019192820 */ /* 0x000fc80000400000 */
[----:B------:R-:W-:-:S04]  /*04c0*/  @!P4 FMUL R25, R25, 16777216 ;  /* 0x4b8000001919c820 */ /* 0x000fc80000400000 */
[----:B------:R-:W-:Y:S01]  /*04d0*/  @!P1 FMUL R33, R33, 0.5 ;  /* 0x3f00000021219820 */ /* 0x000fe20000400000 */
[----:B------:R-:W1:Y:S01]  /*04e0*/  MUFU.RCP R36, R25 ;  /* 0x0000001900247308 */ /* 0x000e620000001000 */
[----:B------:R-:W-:Y:S01]  /*04f0*/  @P3 FMUL R26, R26, 0.25 ;  /* 0x3e8000001a1a3820 */ /* 0x000fe20000400000 */
[C---:B------:R-:W-:Y:S02]  /*0500*/  FSEL R29, R0.reuse, 1, P2 ;  /* 0x3f800000001d7808 */ /* 0x040fe40001000000 */
[----:B------:R-:W-:Y:S01]  /*0510*/  FSEL R37, R0, 1, P3 ;  /* 0x3f80000000257808 */ /* 0x000fe20001800000 */
[----:B------:R-:W-:-:S03]  /*0520*/  @!P5 FMUL R26, R26, 16777216 ;  /* 0x4b8000001a1ad820 */ /* 0x000fc60000400000 */
[----:B------:R-:W2:Y:S01]  /*0530*/  MUFU.EX2 R33, R33 ;  /* 0x0000002100217308 */ /* 0x000ea20000000800 */
[----:B0-----:R-:W-:Y:S01]  /*0540*/  FSETP.GT.AND P3, PT, R27, 8.50705917302346158658e+37, PT ;  /* 0x7e8000001b00780b */ /* 0x001fe20003f64000 */
[----:B------:R-:W-:Y:S01]  /*0550*/  @!P4 FMUL R29, R29, 16777216 ;  /* 0x4b8000001d1dc820 */ /* 0x000fe20000400000 */
[----:B------:R-:W-:-:S05]  /*0560*/  FSETP.GEU.AND P4, PT, R27, 1.175494350822287508e-38, PT ;  /* 0x008000001b00780b */ /* 0x000fca0003f8e000 */
[----:B------:R-:W0:Y:S01]  /*0570*/  MUFU.RCP R32, R26 ;  /* 0x0000001a00207308 */ /* 0x000e220000001000 */
[----:B-1----:R-:W-:Y:S01]  /*0580*/  FMUL R36, R36, R29 ;  /* 0x0000001d24247220 */ /* 0x002fe20000400000 */
[----:B------:R-:W-:Y:S01]  /*0590*/  FADD R21, -R5, R21 ;  /* 0x0000001505157221 */ /* 0x000fe20000000100 */
[----:B------:R-:W-:Y:S01]  /*05a0*/  @!P5 FMUL R37, R37, 16777216 ;  /* 0x4b8000002525d820 */ /* 0x000fe20000400000 */
[----:B--2---:R-:W-:Y:S02]  /*05b0*/  @!P1 FMUL R33, R33, R33 ;  /* 0x0000002121219220 */ /* 0x004fe40000400000 */
[----:B------:R-:W-:Y:S01]  /*05c0*/  @P3 FMUL R27, R27, 0.25 ;  /* 0x3e8000001b1b3820 */ /* 0x000fe20000400000 */
[----:B------:R-:W-:Y:S01]  /*05d0*/  FMUL R30, R21, R36 ;  /* 0x00000024151e7220 */ /* 0x000fe20000400000 */
[----:B------:R-:W-:Y:S02]  /*05e0*/  FADD.FTZ.RZ R24, R33, 1 ;  /* 0x3f80000021187421 */ /* 0x000fe4000001c000 */
[----:B------:R-:W-:Y:S01]  /*05f0*/  @!P4 FMUL R27, R27, 16777216 ;  /* 0x4b8000001b1bc820 */ /* 0x000fe20000400000 */
[----:B------:R-:W-:Y:S01]  /*0600*/  FADD R21, -R6, R22 ;  /* 0x0000001606157221 */ /* 0x000fe20000000100 */
[----:B------:R-:W-:Y:S01]  /*0610*/  FFMA R30, R30, R9, R13 ;  /* 0x000000091e1e7223 */ /* 0x000fe2000000000d */
[----:B0-----:R-:W-:Y:S01]  /*0620*/  FMUL R32, R32, R37 ;  /* 0x0000002520207220 */ /* 0x001fe20000400000 */
[----:B------:R-:W-:Y:S01]  /*0630*/  IADD3 R24, R24, -0x3f400000, RZ ;  /* 0xc0c0000018187810 */ /* 0x000fe20007ffe0ff */
[----:B------:R-:W0:Y:S01]  /*0640*/  MUFU.RCP R34, R27 ;  /* 0x0000001b00227308 */ /* 0x000e220000001000 */
[----:B------:R-:W-:Y:S01]  /*0650*/  MOV R20, UR4 ;  /* 0x0000000400147c02 */ /* 0x000fe20008000f00 */
[----:B------:R-:W-:Y:S01]  /*0660*/  FMUL R21, R21, R32 ;  /* 0x0000002015157220 */ /* 0x000fe20000400000 */
[----:B------:R-:W-:Y:S01]  /*0670*/  MOV R22, UR4 ;  /* 0x0000000400167c02 */ /* 0x000fe20008000f00 */
[----:B------:R-:W-:Y:S01]  /*0680*/  FMUL R51, R30, 1.4426950216293334961 ;  /* 0x3fb8aa3b1e337820 */ /* 0x000fe20000400000 */
[----:B------:R-:W-:Y:S01]  /*0690*/  LOP3.LUT R52, R24, 0xff800000, RZ, 0xc0, !PT ;  /* 0xff80000018347812 */ /* 0x000fe200078ec0ff */
[----:B------:R-:W-:Y:S01]  /*06a0*/  FFMA R29, R21, R10, R14 ;  /* 0x0000000a151d7223 */ /* 0x000fe2000000000e */
[----:B------:R-:W-:-:S02]  /*06b0*/  LOP3.LUT R20, R20, 0x20, R3, 0xfe, !PT ;  /* 0x0000002014147812 */ /* 0x000fc400078efe03 */
[----:B------:R-:W-:Y:S02]  /*06c0*/  LOP3.LUT R22, R22, 0x30, R3, 0xfe, !PT ;  /* 0x0000003016167812 */ /* 0x000fe400078efe03 */
[----:B------:R-:W-:Y:S02]  /*06d0*/  FSEL R21, R0, 1, P3 ;  /* 0x3f80000000157808 */ /* 0x000fe40001800000 */
[----:B------:R-:W-:Y:S02]  /*06e0*/  FSETP.GEU.AND P2, PT, R51, -126, PT ;  /* 0xc2fc00003300780b */ /* 0x000fe40003f4e000 */
[----:B------:R-:W-:Y:S02]  /*06f0*/  IADD3 R25, -R52, 0x40800000, RZ ;  /* 0x4080000034197810 */ /* 0x000fe40007ffe1ff */
[C---:B------:R-:W-:Y:S02]  /*0700*/  LEA R39, R20.reuse, R31, 0x9 ;  /* 0x0000001f14277211 */ /* 0x040fe400078e48ff */
[----:B------:R-:W-:-:S02]  /*0710*/  ISETP.LT.AND P1, PT, R20, 0x40, !P0 ;  /* 0x000000401400780c */ /* 0x000fc40004721270 */
[C---:B------:R-:W-:Y:S01]  /*0720*/  LEA R31, R22.reuse, R31, 0x9 ;  /* 0x0000001f161f7211 */ /* 0x040fe200078e48ff */
[----:B------:R-:W-:Y:S01]  /*0730*/  @!P4 FMUL R21, R21, 16777216 ;  /* 0x4b8000001515c820 */ /* 0x000fe20000400000 */
[----:B------:R-:W-:Y:S01]  /*0740*/  ISETP.LT.AND P0, PT, R22, 0x40, !P0 ;  /* 0x000000401600780c */ /* 0x000fe20004701270 */
[----:B------:R-:W-:Y:S01]  /*0750*/  FFMA.FTZ R25, R25, R0, -1 ;  /* 0xbf80000019197423 */ /* 0x000fe20000010000 */
[----:B------:R-:W-:Y:S01]  /*0760*/  IADD3 R54, R33, -R52, RZ ;  /* 0x8000003421367210 */ /* 0x000fe20007ffe0ff */
[----:B------:R-:W-:Y:S01]  /*0770*/  FMUL R49, R29, 1.4426950216293334961 ;  /* 0x3fb8aa3b1d317820 */ /* 0x000fe20000400000 */
[----:B------:R-:W-:-:S04]  /*0780*/  IMAD.WIDE R38, R39, 0x4, R40 ;  /* 0x0000000427267825 */ /* 0x000fc800078e0228 */
[----:B0-----:R-:W-:Y:S01]  /*0790*/  FMUL R34, R34, R21 ;  /* 0x0000001522227220 */ /* 0x001fe20000400000 */
[----:B------:R-:W-:Y:S01]  /*07a0*/  CS2R R20, SRZ ;  /* 0x0000000000147805 */ /* 0x000fe2000001ff00 */
[----:B------:R-:W-:-:S04]  /*07b0*/  IMAD.WIDE R40, R31, 0x4, R40 ;  /* 0x000000041f287825 */ /* 0x000fc800078e0228 */
[----:B------:R-:W-:Y:S01]  /*07c0*/  FADD R31, -R7, R23 ;  /* 0x00000017071f7221 */ /* 0x000fe20000000100 */
[----:B------:R-:W-:Y:S01]  /*07d0*/  FADD R54, R54, R25 ;  /* 0x0000001936367221 */ /* 0x000fe20000000000 */
[----:B------:R-:W-:Y:S02]  /*07e0*/  CS2R R22, SRZ ;  /* 0x0000000000167805 */ /* 0x000fe4000001ff00 */
[----:B------:R-:W-:Y:S02]  /*07f0*/  CS2R R24, SRZ ;  /* 0x0000000000187805 */ /* 0x000fe4000001ff00 */
[----:B------:R-:W-:Y:S02]  /*0800*/  CS2R R26, SRZ ;  /* 0x00000000001a7805 */ /* 0x000fe4000001ff00 */
[----:B------:R-:W-:Y:S01]  /*0810*/  FSETP.GEU.AND P5, PT, R49, -126, PT ;  /* 0xc2fc00003100780b */ /* 0x000fe20003fae000 */
[----:B------:R-:W-:Y:S01]  /*0820*/  @!P2 FMUL R51, R51, 0.5 ;  /* 0x3f0000003333a820 */ /* 0x000fe20000400000 */
[----:B------:R0:W2:Y:S04]  /*0830*/  @P1 LDG.E.EL.128 R20, desc[UR8][R38.64] ;  /* 0x0000000826141981 */ /* 0x0000a8000c2e1d00 */
[----:B------:R1:W4:Y:S01]  /*0840*/  @P0 LDG.E.EL.128 R24, desc[UR8][R40.64] ;  /* 0x0000000828180981 */ /* 0x000322000c2e1d00 */
[----:B------:R-:W5:Y:S06]  /*0850*/  MUFU.EX2 R51, R51 ;  /* 0x0000003300337308 */ /* 0x000f6c0000000800 */
[----:B------:R-:W-:-:S06]  /*0860*/  @!P5 FMUL R49, R49, 0.5 ;  /* 0x3f0000003131d820 */ /* 0x000fcc0000400000 */
[----:B------:R-:W0:Y:S01]  /*0870*/  MUFU.EX2 R49, R49 ;  /* 0x0000003100317308 */ /* 0x000e220000000800 */
[----:B------:R-:W-:Y:S01]  /*0880*/  MOV R37, 0x3d39bf78 ;  /* 0x3d39bf7800257802 */ /* 0x000fe20000000f00 */
[----:B-----5:R-:W-:-:S04]  /*0890*/  @!P2 FMUL R51, R51, R51 ;  /* 0x000000333333a220 */ /* 0x020fc80000400000 */
[----:B------:R-:W-:Y:S01]  /*08a0*/  FADD.FTZ.RZ R42, R51, 1 ;  /* 0x3f800000332a7421 */ /* 0x000fe2000001c000 */
[----:B------:R-:W-:-:S04]  /*08b0*/  FFMA.FTZ R43, R54, -R37, 0.10546888411045074463 ;  /* 0x3dd80012362b7423 */ /* 0x000fc80000010825 */
[----:B------:R-:W-:Y:S01]  /*08c0*/  IADD3 R42, R42, -0x3f400000, RZ ;  /* 0xc0c000002a2a7810 */ /* 0x000fe20007ffe0ff */
[----:B------:R-:W-:Y:S01]  /*08d0*/  FFMA.FTZ R43, R54, R43, -0.13229703903198242188 ;  /* 0xbe0778e0362b7423 */ /* 0x000fe2000001002b */
[----:B0-----:R-:W-:Y:S02]  /*08e0*/  @!P5 FMUL R49, R49, R49 ;  /* 0x000000313131d220 */ /* 0x001fe40000400000 */
[----:B------:R-:W-:Y:S01]  /*08f0*/  LOP3.LUT R44, R42, 0xff800000, RZ, 0xc0, !PT ;  /* 0xff8000002a2c7812 */ /* 0x000fe200078ec0ff */
[----:B------:R-:W-:Y:S01]  /*0900*/  FMUL R42, R31, R34 ;  /* 0x000000221f2a7220 */ /* 0x000fe20000400000 */
[----:B------:R-:W-:Y:S01]  /*0910*/  FADD.FTZ.RZ R45, R49, 1 ;  /* 0x3f800000312d7421 */ /* 0x000fe2000001c000 */
[----:B------:R-:W-:Y:S02]  /*0920*/  FFMA.FTZ R43, R54, R43, 0.14491446316242218018 ;  /* 0x3e146475362b7423 */ /* 0x000fe4000001002b */
[----:B------:R-:W-:Y:S02]  /*0930*/  FFMA R31, R42, R11, R15 ;  /* 0x0000000b2a1f7223 */ /* 0x000fe4000000000f */
[C---:B------:R-:W-:Y:S01]  /*0940*/  FFMA.FTZ R43, R54.reuse, R43, -0.16641564667224884033 ;  /* 0xbe2a68dd362b7423 */ /* 0x040fe2000001002b */
[----:B------:R-:W-:Y:S01]  /*0950*/  IADD3 R46, R45, -0x3f400000, RZ ;  /* 0xc0c000002d2e7810 */ /* 0x000fe20007ffe0ff */
[----:B------:R-:W-:Y:S01]  /*0960*/  FMUL R39, R31, 1.4426950216293334961 ;  /* 0x3fb8aa3b1f277820 */ /* 0x000fe20000400000 */
[----:B------:R-:W-:Y:S01]  /*0970*/  IADD3 R45, -R44, 0x40800000, RZ ;  /* 0x408000002c2d7810 */ /* 0x000fe20007ffe1ff */
[----:B------:R-:W-:Y:S01]  /*0980*/  FFMA.FTZ R43, R54, R43, 0.19988867640495300293 ;  /* 0x3e4caf9e362b7423 */ /* 0x000fe2000001002b */
[----:B------:R-:W-:-:S02]  /*0990*/  IADD3 R42, R51, -R44, RZ ;  /* 0x8000002c332a7210 */ /* 0x000fc40007ffe0ff */
[----:B------:R-:W-:Y:S01]  /*09a0*/  LOP3.LUT R38, R46, 0xff800000, RZ, 0xc0, !PT ;  /* 0xff8000002e267812 */ /* 0x000fe200078ec0ff */
[----:B------:R-:W-:Y:S01]  /*09b0*/  FFMA.FTZ R45, R45, R0, -1 ;  /* 0xbf8000002d2d7423 */ /* 0x000fe20000010000 */
[----:B------:R-:W-:Y:S01]  /*09c0*/  FSETP.GEU.AND P0, PT, R39, -126, PT ;  /* 0xc2fc00002700780b */ /* 0x000fe20003f0e000 */
[----:B------:R-:W-:Y:S02]  /*09d0*/  FFMA.FTZ R43, R54, R43, -0.25000196695327758789 ;  /* 0xbe800042362b7423 */ /* 0x000fe4000001002b */
[----:B-1----:R-:W-:Y:S01]  /*09e0*/  FADD R40, R42, R45 ;  /* 0x0000002d2a287221 */ /* 0x002fe20000000000 */
[----:B------:R-:W-:Y:S01]  /*09f0*/  IADD3 R45, -R38, 0x40800000, RZ ;  /* 0x40800000262d7810 */ /* 0x000fe20007ffe1ff */
[----:B------:R-:W-:Y:S01]  /*0a00*/  FFMA.FTZ R43, R54, R43, 0.33333510160446166992 ;  /* 0x3eaaaae6362b7423 */ /* 0x000fe2000001002b */
[----:B------:R-:W-:-:S03]  /*0a10*/  IADD3 R42, R49, -R38, RZ ;  /* 0x80000026312a7210 */ /* 0x000fc60007ffe0ff */
[----:B------:R-:W-:Y:S01]  /*0a20*/  FFMA.FTZ R43, R54, R43, -0.5 ;  /* 0xbf000000362b7423 */ /* 0x000fe2000001002b */
[----:B------:R-:W-:-:S03]  /*0a30*/  FFMA.FTZ R45, R45, R0, -1 ;  /* 0xbf8000002d2d7423 */ /* 0x000fc60000010000 */
[----:B------:R-:W-:Y:S01]  /*0a40*/  FMUL R43, R54, R43 ;  /* 0x0000002b362b7220 */ /* 0x000fe20000400000 */
[----:B------:R-:W-:Y:S01]  /*0a50*/  FADD R42, R42, R45 ;  /* 0x0000002d2a2a7221 */ /* 0x000fe20000000000 */
[----:B------:R-:W-:Y:S02]  /*0a60*/  @!P0 FMUL R39, R39, 0.5 ;  /* 0x3f00000027278820 */ /* 0x000fe40000400000 */
[----:B------:R-:W-:Y:S01]  /*0a70*/  FFMA.FTZ R54, R54, R43, R54 ;  /* 0x0000002b36367223 */ /* 0x000fe20000010036 */
[-C--:B------:R-:W-:Y:S01]  /*0a80*/  FFMA.FTZ R43, R42, -R37.reuse, 0.10546888411045074463 ;  /* 0x3dd800122a2b7423 */ /* 0x080fe20000010825 */
[----:B------:R-:W0:Y:S01]  /*0a90*/  MUFU.EX2 R53, R39 ;  /* 0x0000002700357308 */ /* 0x000e220000000800 */
[----:B------:R-:W-:Y:S02]  /*0aa0*/  FFMA.FTZ R41, R40, -R37, 0.10546888411045074463 ;  /* 0x3dd8001228297423 */ /* 0x000fe40000010825 */
[----:B------:R-:W-:Y:S02]  /*0ab0*/  FFMA.FTZ R43, R42, R43, -0.13229703903198242188 ;  /* 0xbe0778e02a2b7423 */ /* 0x000fe4000001002b */
[----:B------:R-:W-:-:S02]  /*0ac0*/  FFMA.FTZ R41, R40, R41, -0.13229703903198242188 ;  /* 0xbe0778e028297423 */ /* 0x000fc40000010029 */
[----:B------:R-:W-:Y:S02]  /*0ad0*/  FFMA.FTZ R43, R42, R43, 0.14491446316242218018 ;  /* 0x3e1464752a2b7423 */ /* 0x000fe4000001002b */
[----:B------:R-:W-:Y:S02]  /*0ae0*/  FFMA.FTZ R41, R40, R41, 0.14491446316242218018 ;  /* 0x3e14647528297423 */ /* 0x000fe40000010029 */
[----:B------:R-:W-:Y:S02]  /*0af0*/  FFMA.FTZ R43, R42, R43, -0.16641564667224884033 ;  /* 0xbe2a68dd2a2b7423 */ /* 0x000fe4000001002b */
[----:B------:R-:W-:Y:S01]  /*0b00*/  FFMA.FTZ R41, R40, R41, -0.16641564667224884033 ;  /* 0xbe2a68dd28297423 */ /* 0x000fe20000010029 */
[----:B0-----:R-:W-:Y:S01]  /*0b10*/  @!P0 FMUL R53, R53, R53 ;  /* 0x0000003535358220 */ /* 0x001fe20000400000 */
[----:B------:R-:W-:Y:S02]  /*0b20*/  FFMA.FTZ R43, R42, R43, 0.19988867640495300293 ;  /* 0x3e4caf9e2a2b7423 */ /* 0x000fe4000001002b */
[----:B------:R-:W-:Y:S01]  /*0b30*/  FFMA.FTZ R41, R40, R41, 0.19988867640495300293 ;  /* 0x3e4caf9e28297423 */ /* 0x000fe20000010029 */
[----:B------:R-:W-:Y:S01]  /*0b40*/  FADD.FTZ.RZ R39, R53, 1 ;  /* 0x3f80000035277421 */ /* 0x000fe2000001c000 */
[----:B------:R-:W-:-:S02]  /*0b50*/  FFMA.FTZ R43, R42, R43, -0.25000196695327758789 ;  /* 0xbe8000422a2b7423 */ /* 0x000fc4000001002b */
[----:B------:R-:W-:Y:S02]  /*0b60*/  FFMA.FTZ R41, R40, R41, -0.25000196695327758789 ;  /* 0xbe80004228297423 */ /* 0x000fe40000010029 */
[----:B------:R-:W-:Y:S01]  /*0b70*/  FFMA.FTZ R43, R42, R43, 0.33333510160446166992 ;  /* 0x3eaaaae62a2b7423 */ /* 0x000fe2000001002b */
[----:B------:R-:W-:Y:S01]  /*0b80*/  IADD3 R39, R39, -0x3f400000, RZ ;  /* 0xc0c0000027277810 */ /* 0x000fe20007ffe0ff */
[----:B------:R-:W-:Y:S02]  /*0b90*/  FFMA.FTZ R41, R40, R41, 0.33333510160446166992 ;  /* 0x3eaaaae628297423 */ /* 0x000fe40000010029 */
[----:B------:R-:W-:Y:S01]  /*0ba0*/  FFMA.FTZ R43, R42, R43, -0.5 ;  /* 0xbf0000002a2b7423 */ /* 0x000fe2000001002b */
[----:B------:R-:W-:Y:S01]  /*0bb0*/  LOP3.LUT R48, R39, 0xff800000, RZ, 0xc0, !PT ;  /* 0xff80000027307812 */ /* 0x000fe200078ec0ff */
[----:B------:R-:W-:Y:S02]  /*0bc0*/  FFMA.FTZ R41, R40, R41, -0.5 ;  /* 0xbf00000028297423 */ /* 0x000fe40000010029 */
[----:B------:R-:W-:Y:S01]  /*0bd0*/  FMUL R43, R42, R43 ;  /* 0x0000002b2a2b7220 */ /* 0x000fe20000400000 */
[----:B------:R-:W-:Y:S01]  /*0be0*/  IADD3 R39, -R48, 0x40800000, RZ ;  /* 0x4080000030277810 */ /* 0x000fe20007ffe1ff */
[----:B------:R-:W-:Y:S01]  /*0bf0*/  FMUL R41, R40, R41 ;  /* 0x0000002928297220 */ /* 0x000fe20000400000 */
[----:B---3--:R-:W-:Y:S01]  /*0c00*/  FADD R16, -R4, R16 ;  /* 0x0000001004107221 */ /* 0x008fe20000000100 */
[----:B------:R-:W-:-:S02]  /*0c10*/  FFMA.FTZ R43, R42, R43, R42 ;  /* 0x0000002b2a2b7223 */ /* 0x000fc4000001002a */
[----:B------:R-:W-:Y:S01]  /*0c20*/  FFMA.FTZ R42, R39, R0, -1 ;  /* 0xbf800000272a7423 */ /* 0x000fe20000010000 */
[----:B------:R-:W-:Y:S01]  /*0c30*/  IADD3 R39, R53, -R48, RZ ;  /* 0x8000003035277210 */ /* 0x000fe20007ffe0ff */
[----:B------:R-:W-:Y:S01]  /*0c40*/  FFMA.FTZ R40, R40, R41, R40 ;  /* 0x0000002928287223 */ /* 0x000fe20000010028 */
[----:B------:R-:W-:-:S03]  /*0c50*/  FMUL R41, R16, R35 ;  /* 0x0000002310297220 */ /* 0x000fc60000400000 */
[----:B------:R-:W-:Y:S01]  /*0c60*/  FADD R46, R39, R42 ;  /* 0x0000002a272e7221 */ /* 0x000fe20000000000 */
[----:B------:R-:W-:-:S03]  /*0c70*/  FFMA R16, R41, R8, R12 ;  /* 0x0000000829107223 */ /* 0x000fc6000000000c */
[----:B------:R-:W-:Y:S01]  /*0c80*/  FFMA.FTZ R41, R46, -R37, 0.10546888411045074463 ;  /* 0x3dd800122e297423 */ /* 0x000fe20000010825 */
[----:B------:R-:W-:-:S03]  /*0c90*/  FMUL R39, R16, 1.4426950216293334961 ;  /* 0x3fb8aa3b10277820 */ /* 0x000fc60000400000 */
[C---:B------:R-:W-:Y:S02]  /*0ca0*/  FFMA.FTZ R41, R46.reuse, R41, -0.13229703903198242188 ;  /* 0xbe0778e02e297423 */ /* 0x040fe40000010029 */
[----:B------:R-:W-:Y:S02]  /*0cb0*/  FSETP.GEU.AND P0, PT, R39, -126, PT ;  /* 0xc2fc00002700780b */ /* 0x000fe40003f0e000 */
[----:B------:R-:W-:-:S04]  /*0cc0*/  FFMA.FTZ R41, R46, R41, 0.14491446316242218018 ;  /* 0x3e1464752e297423 */ /* 0x000fc80000010029 */
[----:B------:R-:W-:-:S04]  /*0cd0*/  FFMA.FTZ R41, R46, R41, -0.16641564667224884033 ;  /* 0xbe2a68dd2e297423 */ /* 0x000fc80000010029 */
[----:B------:R-:W-:-:S03]  /*0ce0*/  FFMA.FTZ R41, R46, R41, 0.19988867640495300293 ;  /* 0x3e4caf9e2e297423 */ /* 0x000fc60000010029 */
[----:B------:R-:W-:Y:S01]  /*0cf0*/  @!P0 FMUL R39, R39, 0.5 ;  /* 0x3f00000027278820 */ /* 0x000fe20000400000 */
[----:B------:R-:W-:-:S03]  /*0d00*/  FFMA.FTZ R41, R46, R41, -0.25000196695327758789 ;  /* 0xbe8000422e297423 */ /* 0x000fc60000010029 */
[----:B------:R-:W0:Y:S01]  /*0d10*/  MUFU.EX2 R42, R39 ;  /* 0x00000027002a7308 */ /* 0x000e220000000800 */
[----:B------:R-:W-:-:S04]  /*0d20*/  FFMA.FTZ R41, R46, R41, 0.33333510160446166992 ;  /* 0x3eaaaae62e297423 */ /* 0x000fc80000010029 */
[----:B------:R-:W-:Y:S01]  /*0d30*/  FFMA.FTZ R41, R46, R41, -0.5 ;  /* 0xbf0000002e297423 */ /* 0x000fe20000010029 */
[----:B------:R-:W-:-:S03]  /*0d40*/  I2FP.F32.S32 R44, R44 ;  /* 0x0000002c002c7245 */ /* 0x000fc60000201400 */
[----:B------:R-:W-:-:S04]  /*0d50*/  FMUL R41, R46, R41 ;  /* 0x000000292e297220 */ /* 0x000fc80000400000 */
[----:B------:R-:W-:Y:S01]  /*0d60*/  FFMA.FTZ R45, R46, R41, R46 ;  /* 0x000000292e2d7223 */ /* 0x000fe2000001002e */
[----:B------:R-:W-:Y:S01]  /*0d70*/  FMUL R41, R44, 1.1920928955078125e-07 ;  /* 0x340000002c297820 */ /* 0x000fe20000400000 */
[----:B0-----:R-:W-:-:S03]  /*0d80*/  @!P0 FMUL R42, R42, R42 ;  /* 0x0000002a2a2a8220 */ /* 0x001fc60000400000 */
[----:B------:R-:W-:Y:S01]  /*0d90*/  FFMA.FTZ R41, R41, 0.69314718246459960938, R40 ;  /* 0x3f31721829297823 */ /* 0x000fe20000010028 */
[----:B------:R-:W-:Y:S01]  /*0da0*/  FADD.FTZ.RZ R40, R42, 1 ;  /* 0x3f8000002a287421 */ /* 0x000fe2000001c000 */
[----:B------:R-:W-:-:S04]  /*0db0*/  I2FP.F32.S32 R38, R38 ;  /* 0x0000002600267245 */ /* 0x000fc80000201400 */
[----:B------:R-:W-:Y:S01]  /*0dc0*/  IADD3 R39, R40, -0x3f400000, RZ ;  /* 0xc0c0000028277810 */ /* 0x000fe20007ffe0ff */
[----:B------:R-:W-:Y:S01]  /*0dd0*/  FMUL R38, R38, 1.1920928955078125e-07 ;  /* 0x3400000026267820 */ /* 0x000fe20000400000 */
[----:B------:R-:W-:Y:S02]  /*0de0*/  FADD R17, -R5, R17 ;  /* 0x0000001105117221 */ /* 0x000fe40000000100 */
[----:B------:R-:W-:Y:S01]  /*0df0*/  LOP3.LUT R39, R39, 0xff800000, RZ, 0xc0, !PT ;  /* 0xff80000027277812 */ /* 0x000fe200078ec0ff */
[----:B------:R-:W-:Y:S01]  /*0e00*/  FFMA.FTZ R40, R38, 0.69314718246459960938, R43 ;  /* 0x3f31721826287823 */ /* 0x000fe2000001002b */
[----:B------:R-:W-:Y:S02]  /*0e10*/  FMUL R38, R17, R36 ;  /* 0x0000002411267220 */ /* 0x000fe40000400000 */
[----:B------:R-:W-:Y:S02]  /*0e20*/  IADD3 R43, -R39, 0x40800000, RZ ;  /* 0x40800000272b7810 */ /* 0x000fe40007ffe1ff */
[----:B------:R-:W-:Y:S01]  /*0e30*/  IADD3 R44, R42, -R39, RZ ;  /* 0x800000272a2c7210 */ /* 0x000fe20007ffe0ff */
[----:B------:R-:W-:-:S02]  /*0e40*/  FFMA R17, R38, R9, R13 ;  /* 0x0000000926117223 */ /* 0x000fc4000000000d */
[----:B------:R-:W-:-:S04]  /*0e50*/  FFMA.FTZ R43, R43, R0, -1 ;  /* 0xbf8000002b2b7423 */ /* 0x000fc80000010000 */
[----:B------:R-:W-:Y:S01]  /*0e60*/  FADD R44, R44, R43 ;  /* 0x0000002b2c2c7221 */ /* 0x000fe20000000000 */
[----:B------:R-:W-:-:S05]  /*0e70*/  FMUL R43, R17, 1.4426950216293334961 ;  /* 0x3fb8aa3b112b7820 */ /* 0x000fca0000400000 */
[----:B------:R-:W-:Y:S01]  /*0e80*/  FSETP.GEU.AND P0, PT, R43, -126, PT ;  /* 0xc2fc00002b00780b */ /* 0x000fe20003f0e000 */
[----:B------:R-:W-:-:S04]  /*0e90*/  FFMA.FTZ R47, R44, -R37, 0.10546888411045074463 ;  /* 0x3dd800122c2f7423 */ /* 0x000fc80000010825 */
[----:B------:R-:W-:-:S08]  /*0ea0*/  FFMA.FTZ R47, R44, R47, -0.13229703903198242188 ;  /* 0xbe0778e02c2f7423 */ /* 0x000fd0000001002f */
[----:B------:R-:W-:Y:S01]  /*0eb0*/  @!P0 FMUL R43, R43, 0.5 ;  /* 0x3f0000002b2b8820 */ /* 0x000fe20000400000 */
[----:B------:R-:W-:-:S03]  /*0ec0*/  FFMA.FTZ R47, R44, R47, 0.14491446316242218018 ;  /* 0x3e1464752c2f7423 */ /* 0x000fc6000001002f */
[----:B------:R-:W0:Y:S01]  /*0ed0*/  MUFU.EX2 R46, R43 ;  /* 0x0000002b002e7308 */ /* 0x000e220000000800 */
[----:B------:R-:W-:Y:S01]  /*0ee0*/  FFMA.FTZ R47, R44, R47, -0.16641564667224884033 ;  /* 0xbe2a68dd2c2f7423 */ /* 0x000fe2000001002f */
[----:B------:R-:W-:-:S03]  /*0ef0*/  I2FP.F32.S32 R48, R48 ;  /* 0x0000003000307245 */ /* 0x000fc60000201400 */
[----:B------:R-:W-:Y:S02]  /*0f00*/  FFMA.FTZ R47, R44, R47, 0.19988867640495300293 ;  /* 0x3e4caf9e2c2f7423 */ /* 0x000fe4000001002f */
[----:B------:R-:W-:Y:S02]  /*0f10*/  FMUL R48, R48, 1.1920928955078125e-07 ;  /* 0x3400000030307820 */ /* 0x000fe40000400000 */
[----:B------:R-:W-:Y:S02]  /*0f20*/  FFMA.FTZ R47, R44, R47, -0.25000196695327758789 ;  /* 0xbe8000422c2f7423 */ /* 0x000fe4000001002f */
[----:B------:R-:W-:Y:S02]  /*0f30*/  FFMA.FTZ R38, R48, 0.69314718246459960938, R45 ;  /* 0x3f31721830267823 */ /* 0x000fe4000001002d */
[----:B------:R-:W-:Y:S01]  /*0f40*/  FFMA.FTZ R47, R44, R47, 0.33333510160446166992 ;  /* 0x3eaaaae62c2f7423 */ /* 0x000fe2000001002f */
[----:B0-----:R-:W-:-:S03]  /*0f50*/  @!P0 FMUL R46, R46, R46 ;  /* 0x0000002e2e2e8220 */ /* 0x001fc60000400000 */
[----:B------:R-:W-:Y:S01]  /*0f60*/  FFMA.FTZ R47, R44, R47, -0.5 ;  /* 0xbf0000002c2f7423 */ /* 0x000fe2000001002f */
[----:B------:R-:W-:-:S03]  /*0f70*/  FADD.FTZ.RZ R45, R46, 1 ;  /* 0x3f8000002e2d7421 */ /* 0x000fc6000001c000 */
[C---:B------:R-:W-:Y:S02]  /*0f80*/  FMUL R47, R44.reuse, R47 ;  /* 0x0000002f2c2f7220 */ /* 0x040fe40000400000 */
[----:B------:R-:W-:Y:S02]  /*0f90*/  IADD3 R45, R45, -0x3f400000, RZ ;  /* 0xc0c000002d2d7810 */ /* 0x000fe40007ffe0ff */
[----:B------:R-:W-:Y:S01]  /*0fa0*/  FFMA.FTZ R44, R44, R47, R44 ;  /* 0x0000002f2c2c7223 */ /* 0x000fe2000001002c */
[----:B------:R-:W-:Y:S01]  /*0fb0*/  FADD R47, -R6, R18 ;  /* 0x00000012062f7221 */ /* 0x000fe20000000100 */
[----:B------:R-:W-:-:S03]  /*0fc0*/  LOP3.LUT R43, R45, 0xff800000, RZ, 0xc0, !PT ;  /* 0xff8000002d2b7812 */ /* 0x000fc600078ec0ff */
[----:B------:R-:W-:Y:S01]  /*0fd0*/  FMUL R47, R32, R47 ;  /* 0x0000002f202f7220 */ /* 0x000fe20000400000 */
[----:B------:R-:W-:Y:S02]  /*0fe0*/  IADD3 R45, -R43, 0x40800000, RZ ;  /* 0x408000002b2d7810 */ /* 0x000fe40007ffe1ff */
[----:B------:R-:W-:Y:S01]  /*0ff0*/  IADD3 R48, R46, -R43, RZ ;  /* 0x8000002b2e307210 */ /* 0x000fe20007ffe0ff */
[----:B------:R-:W-:Y:S02]  /*1000*/  FFMA R18, R47, R10, R14 ;  /* 0x0000000a2f127223 */ /* 0x000fe4000000000e */
[----:B------:R-:W-:-:S04]  /*1010*/  FFMA.FTZ R45, R45, R0, -1 ;  /* 0xbf8000002d2d7423 */ /* 0x000fc80000010000 */
[----:B------:R-:W-:Y:S01]  /*1020*/  FADD R48, R48, R45 ;  /* 0x0000002d30307221 */ /* 0x000fe20000000000 */
[----:B------:R-:W-:-:S03]  /*1030*/  FMUL R45, R18, 1.4426950216293334961 ;  /* 0x3fb8aa3b122d7820 */ /* 0x000fc60000400000 */
[C---:B------:R-:W-:Y:S02]  /*1040*/  FFMA.FTZ R47, R48.reuse, -R37, 0.10546888411045074463 ;  /* 0x3dd80012302f7423 */ /* 0x040fe40000010825 */
[----:B------:R-:W-:Y:S02]  /*1050*/  FSETP.GEU.AND P0, PT, R45, -126, PT ;  /* 0xc2fc00002d00780b */ /* 0x000fe40003f0e000 */
[----:B------:R-:W-:-:S04]  /*1060*/  FFMA.FTZ R47, R48, R47, -0.13229703903198242188 ;  /* 0xbe0778e0302f7423 */ /* 0x000fc8000001002f */
[----:B------:R-:W-:-:S04]  /*1070*/  FFMA.FTZ R47, R48, R47, 0.14491446316242218018 ;  /* 0x3e146475302f7423 */ /* 0x000fc8000001002f */
[----:B------:R-:W-:-:S03]  /*1080*/  FFMA.FTZ R47, R48, R47, -0.16641564667224884033 ;  /* 0xbe2a68dd302f7423 */ /* 0x000fc6000001002f */
[----:B------:R-:W-:Y:S01]  /*1090*/  @!P0 FMUL R45, R45, 0.5 ;  /* 0x3f0000002d2d8820 */ /* 0x000fe20000400000 */
[----:B------:R-:W-:-:S03]  /*10a0*/  FFMA.FTZ R47, R48, R47, 0.19988867640495300293 ;  /* 0x3e4caf9e302f7423 */ /* 0x000fc6000001002f */
[----:B------:R-:W0:Y:S01]  /*10b0*/  MUFU.EX2 R50, R45 ;  /* 0x0000002d00327308 */ /* 0x000e220000000800 */
[----:B------:R-:W-:-:S04]  /*10c0*/  FFMA.FTZ R47, R48, R47, -0.25000196695327758789 ;  /* 0xbe800042302f7423 */ /* 0x000fc8000001002f */
[----:B------:R-:W-:-:S04]  /*10d0*/  FFMA.FTZ R47, R48, R47, 0.33333510160446166992 ;  /* 0x3eaaaae6302f7423 */ /* 0x000fc8000001002f */
[----:B------:R-:W-:-:S04]  /*10e0*/  FFMA.FTZ R47, R48, R47, -0.5 ;  /* 0xbf000000302f7423 */ /* 0x000fc8000001002f */
[----:B------:R-:W-:Y:S01]  /*10f0*/  FMUL R47, R48, R47 ;  /* 0x0000002f302f7220 */ /* 0x000fe20000400000 */
[----:B0-----:R-:W-:-:S03]  /*1100*/  @!P0 FMUL R50, R50, R50 ;  /* 0x0000003232328220 */ /* 0x001fc60000400000 */
[----:B------:R-:W-:Y:S01]  /*1110*/  FFMA.FTZ R48, R48, R47, R48 ;  /* 0x0000002f30307223 */ /* 0x000fe20000010030 */
[----:B------:R-:W-:-:S05]  /*1120*/  FADD.FTZ.RZ R47, R50, 1 ;  /* 0x3f800000322f7421 */ /* 0x000fca000001c000 */
[----:B------:R-:W-:-:S04]  /*1130*/  IADD3 R47, R47, -0x3f400000, RZ ;  /* 0xc0c000002f2f7810 */ /* 0x000fc80007ffe0ff */
[----:B------:R-:W-:-:S04]  /*1140*/  LOP3.LUT R47, R47, 0xff800000, RZ, 0xc0, !PT ;  /* 0xff8000002f2f7812 */ /* 0x000fc800078ec0ff */
[----:B------:R-:W-:Y:S01]  /*1150*/  IADD3 R55, -R47, 0x40800000, RZ ;  /* 0x408000002f377810 */ /* 0x000fe20007ffe1ff */
[----:B------:R-:W-:Y:S01]  /*1160*/  FADD R19, -R7, R19 ;  /* 0x0000001307137221 */ /* 0x000fe20000000100 */
[----:B------:R-:W-:Y:S01]  /*1170*/  IADD3 R56, R50, -R47, RZ ;  /* 0x8000002f32387210 */ /* 0x000fe20007ffe0ff */
[C---:B--2---:R-:W-:Y:S02]  /*1180*/  FADD R20, -R4.reuse, R20 ;  /* 0x0000001404147221 */ /* 0x044fe40000000100 */
[----:B------:R-:W-:Y:S01]  /*1190*/  FFMA.FTZ R55, R55, R0, -1 ;  /* 0xbf80000037377423 */ /* 0x000fe20000010000 */
[----:B----4-:R-:W-:Y:S01]  /*11a0*/  FADD R24, -R4, R24 ;  /* 0x0000001804187221 */ /* 0x010fe20000000100 */
[----:B------:R-:W-:Y:S01]  /*11b0*/  FMUL R4, R34, R19 ;  /* 0x0000001322047220 */ /* 0x000fe20000400000 */
[C---:B------:R-:W-:Y:S01]  /*11c0*/  FADD R19, -R5.reuse, R21 ;  /* 0x0000001505137221 */ /* 0x040fe20000000100 */
[----:B------:R-:W-:Y:S01]  /*11d0*/  FADD R56, R56, R55 ;  /* 0x0000003738387221 */ /* 0x000fe20000000000 */
[----:B------:R-:W-:Y:S01]  /*11e0*/  FADD R25, -R5, R25 ;  /* 0x0000001905197221 */ /* 0x000fe20000000100 */
[----:B------:R-:W-:-:S02]  /*11f0*/  FMUL R5, R35, R20 ;  /* 0x0000001423057220 */ /* 0x000fc40000400000 */
[----:B------:R-:W-:Y:S01]  /*1200*/  FFMA.FTZ R45, R56, -R37, 0.10546888411045074463 ;  /* 0x3dd80012382d7423 */ /* 0x000fe20000010825 */
[----:B------:R-:W-:Y:S01]  /*1210*/  FFMA R4, R4, R11, R15 ;  /* 0x0000000b04047223 */ /* 0x000fe2000000000f */
[----:B------:R-:W-:Y:S02]  /*1220*/  FFMA R5, R5, R8, R12 ;  /* 0x0000000805057223 */ /* 0x000fe4000000000c */
[----:B------:R-:W-:Y:S01]  /*1230*/  FFMA.FTZ R45, R56, R45, -0.13229703903198242188 ;  /* 0xbe0778e0382d7423 */ /* 0x000fe2000001002d */
[----:B------:R-:W-:Y:S01]  /*1240*/  FMUL R21, R4, 1.4426950216293334961 ;  /* 0x3fb8aa3b04157820 */ /* 0x000fe20000400000 */
[----:B------:R-:W-:Y:S02]  /*1250*/  FMUL R20, R5, 1.4426950216293334961 ;  /* 0x3fb8aa3b05147820 */ /* 0x000fe40000400000 */
[----:B------:R-:W-:Y:S02]  /*1260*/  FFMA.FTZ R45, R56, R45, 0.14491446316242218018 ;  /* 0x3e146475382d7423 */ /* 0x000fe4000001002d */
[----:B------:R-:W-:-:S02]  /*1270*/  FSETP.GEU.AND P0, PT, R21, -126, PT ;  /* 0xc2fc00001500780b */ /* 0x000fc40003f0e000 */
[----:B------:R-:W-:Y:S01]  /*1280*/  FSETP.GEU.AND P1, PT, R20, -126, PT ;  /* 0xc2fc00001400780b */ /* 0x000fe20003f2e000 */
[----:B------:R-:W-:-:S04]  /*1290*/  FFMA.FTZ R45, R56, R45, -0.16641564667224884033 ;  /* 0xbe2a68dd382d7423 */ /* 0x000fc8000001002d */
[----:B------:R-:W-:-:S04]  /*12a0*/  FFMA.FTZ R45, R56, R45, 0.19988867640495300293 ;  /* 0x3e4caf9e382d7423 */ /* 0x000fc8000001002d */
[C---:B------:R-:W-:Y:S02]  /*12b0*/  FFMA.FTZ R45, R56.reuse, R45, -0.25000196695327758789 ;  /* 0xbe800042382d7423 */ /* 0x040fe4000001002d */
[----:B------:R-:W-:Y:S02]  /*12c0*/  @!P0 FMUL R21, R21, 0.5 ;  /* 0x3f00000015158820 */ /* 0x000fe40000400000 */
[----:B------:R-:W-:Y:S01]  /*12d0*/  FFMA.FTZ R45, R56, R45, 0.33333510160446166992 ;  /* 0x3eaaaae6382d7423 */ /* 0x000fe2000001002d */
[----:B------:R-:W-:Y:S01]  /*12e0*/  @!P1 FMUL R20, R20, 0.5 ;  /* 0x3f00000014149820 */ /* 0x000fe20000400000 */
[----:B------:R-:W-:Y:S02]  /*12f0*/  ISETP.GE.U32.AND P5, PT, R33, 0x7f800000, PT ;  /* 0x7f8000002100780c */ /* 0x000fe40003fa6070 */
[----:B------:R-:W-:Y:S01]  /*1300*/  FFMA.FTZ R45, R56, R45, -0.5 ;  /* 0xbf000000382d7423 */ /* 0x000fe2000001002d */
[----:B------:R-:W0:Y:S01]  /*1310*/  MUFU.EX2 R21, R21 ;  /* 0x0000001500157308 */ /* 0x000e220000000800 */
[----:B------:R-:W-:-:S02]  /*1320*/  I2FP.F32.S32 R52, R52 ;  /* 0x0000003400347245 */ /* 0x000fc40000201400 */
[----:B------:R-:W-:-:S05]  /*1330*/  FMUL R45, R56, R45 ;  /* 0x0000002d382d7220 */ /* 0x000fca0000400000 */
[----:B------:R-:W1:Y:S01]  /*1340*/  MUFU.EX2 R20, R20 ;  /* 0x0000001400147308 */ /* 0x000e620000000800 */
[----:B------:R-:W-:Y:S01]  /*1350*/  FFMA.FTZ R45, R56, R45, R56 ;  /* 0x0000002d382d7223 */ /* 0x000fe20000010038 */
[----:B------:R-:W-:Y:S01]  /*1360*/  FMUL R56, R36, R25 ;  /* 0x0000001924387220 */ /* 0x000fe20000400000 */
[----:B------:R-:W-:Y:S01]  /*1370*/  FMUL R35, R35, R24 ;  /* 0x0000001823237220 */ /* 0x000fe20000400000 */
[----:B------:R-:W-:Y:S01]  /*1380*/  FMUL R25, R52, 1.1920928955078125e-07 ;  /* 0x3400000034197820 */ /* 0x000fe20000400000 */
[----:B------:R-:W-:Y:S01]  /*1390*/  BSSY B0, `(.L_x_0) ;  /* 0x000000d000007945 */ /* 0x000fe20003800000 */
[----:B------:R-:W-:Y:S01]  /*13a0*/  FMUL R58, R36, R19 ;  /* 0x00000013243a7220 */ /* 0x000fe20000400000 */
[----:B------:R-:W-:Y:S01]  /*13b0*/  FFMA R8, R35, R8, R12 ;  /* 0x0000000823087223 */ /* 0x000fe2000000000c */
[----:B------:R-:W-:Y:S01]  /*13c0*/  ISETP.GE.U32.AND P2, PT, R51, 0x7f800000, PT ;  /* 0x7f8000003300780c */ /* 0x000fe20003f46070 */
[----:B------:R-:W-:Y:S01]  /*13d0*/  FFMA.FTZ R25, R25, 0.69314718246459960938, R54 ;  /* 0x3f31721819197823 */ /* 0x000fe20000010036 */
[----:B------:R-:W-:-:S02]  /*13e0*/  ISETP.GE.U32.AND P3, PT, R49, 0x7f800000, PT ;  /* 0x7f8000003100780c */ /* 0x000fc40003f66070 */
[----:B------:R-:W-:Y:S01]  /*13f0*/  ISETP.GE.U32.AND P4, PT, R53, 0x7f800000, PT ;  /* 0x7f8000003500780c */ /* 0x000fe20003f86070 */
[----:B0-----:R-:W-:-:S12]  /*1400*/  @!P5 BRA `(.L_x_1) ;  /* 0x000000000014d947 */ /* 0x001fd80003800000 */
[----:B------:R-:W-:-:S13]  /*1410*/  ISETP.GE.AND P5, PT, R33, -0x407fffff, PT ;  /* 0xbf8000012100780c */ /* 0x000fda0003fa6270 */
[----:B------:R-:W-:-:S05]  /*1420*/  @P5 MOV R12, 0x7f800000 ;  /* 0x7f800000000c5802 */ /* 0x000fca0000000f00 */
[C---:B------:R-:W-:Y:S01]  /*1430*/  @P5 FFMA.FTZ R25, R33.reuse, R12, +INF ;  /* 0x7f80000021195423 */ /* 0x040fe2000001000c */
[----:B------:R-:W-:-:S04]  /*1440*/  FSETP.NEU.AND P5, PT, R33, RZ, PT ;  /* 0x000000ff2100720b */ /* 0x000fc80003fad000 */
[----:B------:R-:W-:-:S09]  /*1450*/  FSEL R25, R25, -RZ, P5 ;  /* 0x800000ff19197208 */ /* 0x000fd20002800000 */
.L_x_1:
[----:B------:R-:W-:Y:S05]  /*1460*/  BSYNC B0 ;  /* 0x0000000000007941 */ /* 0x000fea0003800000 */
.L_x_0:
[----:B------:R-:W-:Y:S04]  /*1470*/  BSSY B0, `(.L_x_2) ;  /* 0x0000007000007945 */ /* 0x000fe80003800000 */
[----:B------:R-:W-:Y:S05]  /*1480*/  @!P2 BRA `(.L_x_3) ;  /* 0x000000000014a947 */ /* 0x000fea0003800000 */
[----:B------:R-:W-:-:S13]  /*1490*/  ISETP.GE.AND P2, PT, R51, -0x407fffff, PT ;  /* 0xbf8000013300780c */ /* 0x000fda0003f46270 */
[----:B------:R-:W-:-:S05]  /*14a0*/  @P2 MOV R12, 0x7f800000 ;  /* 0x7f800000000c2802 */ /* 0x000fca0000000f00 */
[C---:B------:R-:W-:Y:S01]  /*14b0*/  @P2 FFMA.FTZ R41, R51.reuse, R12, +INF ;  /* 0x7f80000033292423 */ /* 0x040fe2000001000c */
[----:B------:R-:W-:-:S04]  /*14c0*/  FSETP.NEU.AND P2, PT, R51, RZ, PT ;  /* 0x000000ff3300720b */ /* 0x000fc80003f4d000 */
[----:B------:R-:W-:-:S09]  /*14d0*/  FSEL R41, R41, -RZ, P2 ;  /* 0x800000ff29297208 */ /* 0x000fd20001000000 */
.L_x_3:
[----:B------:R-:W-:Y:S05]  /*14e0*/  BSYNC B0 ;  /* 0x0000000000007941 */ /* 0x000fea0003800000 */
.L_x_2:
[----:B------:R-:W-:Y:S01]  /*14f0*/  BSSY B0, `(.L_x_4) ;  /* 0x0000008000007945 */ /* 0x000fe20003800000 */
[----:B------:R-:W-:-:S03]  /*1500*/  @!P0 FMUL R21, R21, R21 ;  /* 0x0000001515158220 */ /* 0x000fc60000400000 */
[----:B------:R-:W-:Y:S05]  /*1510*/  @!P3 BRA `(.L_x_5) ;  /* 0x000000000014b947 */ /* 0x000fea0003800000 */
[----:B------:R-:W-:-:S13]  /*1520*/  ISETP.GE.AND P0, PT, R49, -0x407fffff, PT ;  /* 0xbf8000013100780c */ /* 0x000fda0003f06270 */
[----:B------:R-:W-:-:S05]  /*1530*/  @P0 MOV R12, 0x7f800000 ;  /* 0x7f800000000c0802 */ /* 0x000fca0000000f00 */
[C---:B------:R-:W-:Y:S01]  /*1540*/  @P0 FFMA.FTZ R40, R49.reuse, R12, +INF ;  /* 0x7f80000031280423 */ /* 0x040fe2000001000c */
[----:B------:R-:W-:-:S04]  /*1550*/  FSETP.NEU.AND P0, PT, R49, RZ, PT ;  /* 0x000000ff3100720b */ /* 0x000fc80003f0d000 */
[----:B------:R-:W-:-:S09]  /*1560*/  FSEL R40, R40, -RZ, P0 ;  /* 0x800000ff28287208 */ /* 0x000fd20000000000 */
.L_x_5:
[----:B------:R-:W-:Y:S05]  /*1570*/  BSYNC B0 ;  /* 0x0000000000007941 */ /* 0x000fea0003800000 */
.L_x_4:
[----:B------:R-:W-:Y:S01]  /*1580*/  BSSY B0, `(.L_x_6) ;  /* 0x0000008000007945 */ /* 0x000fe20003800000 */
[----:B------:R-:W-:-:S03]  /*1590*/  FADD.FTZ.RZ R12, R21, 1 ;  /* 0x3f800000150c7421 */ /* 0x000fc6000001c000 */
[----:B------:R-:W-:Y:S05]  /*15a0*/  @!P4 BRA `(.L_x_7) ;  /* 0x000000000014c947 */ /* 0x000fea0003800000 */
[----:B------:R-:W-:-:S13]  /*15b0*/  ISETP.GE.AND P0, PT, R53, -0x407fffff, PT ;  /* 0xbf8000013500780c */ /* 0x000fda0003f06270 */
[----:B------:R-:W-:-:S05]  /*15c0*/  @P0 MOV R24, 0x7f800000 ;  /* 0x7f80000000180802 */ /* 0x000fca0000000f00 */
[C---:B------:R-:W-:Y:S01]  /*15d0*/  @P0 FFMA.FTZ R38, R53.reuse, R24, +INF ;  /* 0x7f80000035260423 */ /* 0x040fe20000010018 */
[----:B------:R-:W-:-:S04]  /*15e0*/  FSETP.NEU.AND P0, PT, R53, RZ, PT ;  /* 0x000000ff3500720b */ /* 0x000fc80003f0d000 */
[----:B------:R-:W-:-:S09]  /*15f0*/  FSEL R38, R38, -RZ, P0 ;  /* 0x800000ff26267208 */ /* 0x000fd20000000000 */
.L_x_7:
[----:B------:R-:W-:Y:S05]  /*1600*/  BSYNC B0 ;  /* 0x0000000000007941 */ /* 0x000fea0003800000 */
.L_x_6:
[----:B-1----:R-:W-:Y:S01]  /*1610*/  @!P1 FMUL R20, R20, R20 ;  /* 0x0000001414149220 */ /* 0x002fe20000400000 */
[----:B------:R-:W-:Y:S01]  /*1620*/  IADD3 R12, R12, -0x3f400000, RZ ;  /* 0xc0c000000c0c7810 */ /* 0x000fe20007ffe0ff */
[----:B------:R-:W-:Y:S01]  /*1630*/  FADD R53, -R6, R26 ;  /* 0x0000001a06357221 */ /* 0x000fe20000000100 */
[C---:B------:R-:W-:Y:S01]  /*1640*/  FADD R23, -R7.reuse, R23 ;  /* 0x0000001707177221 */ /* 0x040fe20000000100 */
[----:B------:R-:W-:Y:S01]  /*1650*/  FADD.FTZ.RZ R19, R20, 1 ;  /* 0x3f80000014137421 */ /* 0x000fe2000001c000 */
[----:B------:R-:W-:Y:S01]  /*1660*/  LOP3.LUT R36, R12, 0xff800000, RZ, 0xc0, !PT ;  /* 0xff8000000c247812 */ /* 0x000fe200078ec0ff */
[----:B------:R-:W-:Y:S01]  /*1670*/  FMUL R53, R32, R53 ;  /* 0x0000003520357220 */ /* 0x000fe20000400000 */
[----:B------:R-:W-:Y:S01]  /*1680*/  FADD R27, -R7, R27 ;  /* 0x0000001b071b7221 */ /* 0x000fe20000000100 */
[----:B------:R-:W-:Y:S01]  /*1690*/  I2FP.F32.S32 R39, R39 ;  /* 0x0000002700277245 */ /* 0x000fe20000201400 */
[----:B------:R-:W-:Y:S01]  /*16a0*/  BSSY B0, `(.L_x_8) ;  /* 0x00000ba000007945 */ /* 0x000fe20003800000 */
[----:B------:R-:W-:-:S02]  /*16b0*/  IADD3 R33, R19, -0x3f400000, RZ ;  /* 0xc0c0000013217810 */ /* 0x000fc40007ffe0ff */
[----:B------:R-:W-:Y:S01]  /*16c0*/  IADD3 R19, -R36, 0x40800000, RZ ;  /* 0x4080000024137810 */ /* 0x000fe20007ffe1ff */
[----:B------:R-:W-:Y:S01]  /*16d0*/  FMUL R39, R39, 1.1920928955078125e-07 ;  /* 0x3400000027277820 */ /* 0x000fe20000400000 */
[----:B------:R-:W-:Y:S02]  /*16e0*/  IADD3 R12, R21, -R36, RZ ;  /* 0x80000024150c7210 */ /* 0x000fe40007ffe0ff */
[----:B------:R-:W-:Y:S01]  /*16f0*/  LOP3.LUT R33, R33, 0xff800000, RZ, 0xc0, !PT ;  /* 0xff80000021217812 */ /* 0x000fe200078ec0ff */
[----:B------:R-:W-:Y:S01]  /*1700*/  FFMA.FTZ R19, R19, R0, -1 ;  /* 0xbf80000013137423 */ /* 0x000fe20000010000 */
[----:B------:R-:W-:Y:S02]  /*1710*/  I2FP.F32.S32 R47, R47 ;  /* 0x0000002f002f7245 */ /* 0x000fe40000201400 */
[----:B------:R-:W-:Y:S01]  /*1720*/  IADD3 R35, -R33, 0x40800000, RZ ;  /* 0x4080000021237810 */ /* 0x000fe20007ffe1ff */
[----:B------:R-:W-:Y:S01]  /*1730*/  FADD R12, R12, R19 ;  /* 0x000000130c0c7221 */ /* 0x000fe20000000000 */
[----:B------:R-:W-:-:S02]  /*1740*/  IADD3 R24, R20, -R33, RZ ;  /* 0x8000002114187210 */ /* 0x000fc40007ffe0ff */
[----:B------:R-:W-:Y:S01]  /*1750*/  I2FP.F32.S32 R36, R36 ;  /* 0x0000002400247245 */ /* 0x000fe20000201400 */
[C---:B------:R-:W-:Y:S01]  /*1760*/  FFMA.FTZ R19, R12.reuse, -R37, 0.10546888411045074463 ;  /* 0x3dd800120c137423 */ /* 0x040fe20000010825 */
[----:B------:R-:W-:Y:S01]  /*1770*/  FFMA.FTZ R35, R35, R0, -1 ;  /* 0xbf80000023237423 */ /* 0x000fe20000010000 */
[----:B------:R-:W-:Y:S02]  /*1780*/  I2FP.F32.S32 R33, R33 ;  /* 0x0000002100217245 */ /* 0x000fe40000201400 */
[----:B------:R-:W-:Y:S01]  /*1790*/  FFMA.FTZ R19, R12, R19, -0.13229703903198242188 ;  /* 0xbe0778e00c137423 */ /* 0x000fe20000010013 */
[----:B------:R-:W-:Y:S01]  /*17a0*/  FADD R24, R24, R35 ;  /* 0x0000002318187221 */ /* 0x000fe20000000000 */
[----:B------:R-:W-:Y:S01]  /*17b0*/  FMUL R36, R36, 1.1920928955078125e-07 ;  /* 0x3400000024247820 */ /* 0x000fe20000400000 */
[----:B------:R-:W-:Y:S01]  /*17c0*/  FMUL R33, R33, 1.1920928955078125e-07 ;  /* 0x3400000021217820 */ /* 0x000fe20000400000 */
[----:B------:R-:W-:-:S04]  /*17d0*/  FFMA.FTZ R19, R12, R19, 0.14491446316242218018 ;  /* 0x3e1464750c137423 */ /* 0x000fc80000010013 */
[----:B------:R-:W-:-:S04]  /*17e0*/  FFMA.FTZ R19, R12, R19, -0.16641564667224884033 ;  /* 0xbe2a68dd0c137423 */ /* 0x000fc80000010013 */
[----:B------:R-:W-:-:S04]  /*17f0*/  FFMA.FTZ R19, R12, R19, 0.19988867640495300293 ;  /* 0x3e4caf9e0c137423 */ /* 0x000fc80000010013 */
[----:B------:R-:W-:-:S04]  /*1800*/  FFMA.FTZ R19, R12, R19, -0.25000196695327758789 ;  /* 0xbe8000420c137423 */ /* 0x000fc80000010013 */
[----:B------:R-:W-:-:S04]  /*1810*/  FFMA.FTZ R19, R12, R19, 0.33333510160446166992 ;  /* 0x3eaaaae60c137423 */ /* 0x000fc80000010013 */
[----:B------:R-:W-:-:S04]  /*1820*/  FFMA.FTZ R19, R12, R19, -0.5 ;  /* 0xbf0000000c137423 */ /* 0x000fc80000010013 */
[----:B------:R-:W-:-:S04]  /*1830*/  FMUL R19, R12, R19 ;  /* 0x000000130c137220 */ /* 0x000fc80000400000 */
[----:B------:R-:W-:Y:S01]  /*1840*/  FFMA.FTZ R35, R12, R19, R12 ;  /* 0x000000130c237223 */ /* 0x000fe2000001000c */
[----:B------:R-:W-:Y:S01]  /*1850*/  FFMA.FTZ R19, R24, -R37, 0.10546888411045074463 ;  /* 0x3dd8001218137423 */ /* 0x000fe20000010825 */
[-CC-:B------:R-:W-:Y:S01]  /*1860*/  FFMA R12, R58, R9.reuse, R13.reuse ;  /* 0x000000093a0c7223 */ /* 0x180fe2000000000d */
[----:B------:R-:W-:Y:S01]  /*1870*/  FFMA R9, R56, R9, R13 ;  /* 0x0000000938097223 */ /* 0x000fe2000000000d */
[----:B------:R-:W-:Y:S01]  /*1880*/  FFMA.FTZ R35, R36, 0.69314718246459960938, R35 ;  /* 0x3f31721824237823 */ /* 0x000fe20000010023 */
[----:B------:R-:W-:Y:S01]  /*1890*/  FFMA.FTZ R19, R24, R19, -0.13229703903198242188 ;  /* 0xbe0778e018137423 */ /* 0x000fe20000010013 */
[----:B------:R-:W-:-:S03]  /*18a0*/  FMUL R49, R12, 1.4426950216293334961 ;  /* 0x3fb8aa3b0c317820 */ /* 0x000fc60000400000 */
[C---:B------:R-:W-:Y:S02]  /*18b0*/  FFMA.FTZ R19, R24.reuse, R19, 0.14491446316242218018 ;  /* 0x3e14647518137423 */ /* 0x040fe40000010013 */
[----:B------:R-:W-:Y:S02]  /*18c0*/  FSETP.GEU.AND P0, PT, R49, -126, PT ;  /* 0xc2fc00003100780b */ /* 0x000fe40003f0e000 */
[----:B------:R-:W-:-:S04]  /*18d0*/  FFMA.FTZ R19, R24, R19, -0.16641564667224884033 ;  /* 0xbe2a68dd18137423 */ /* 0x000fc80000010013 */
[----:B------:R-:W-:-:S04]  /*18e0*/  FFMA.FTZ R19, R24, R19, 0.19988867640495300293 ;  /* 0x3e4caf9e18137423 */ /* 0x000fc80000010013 */
[----:B------:R-:W-:-:S03]  /*18f0*/  FFMA.FTZ R19, R24, R19, -0.25000196695327758789 ;  /* 0xbe80004218137423 */ /* 0x000fc60000010013 */
[----:B------:R-:W-:Y:S01]  /*1900*/  @!P0 FMUL R49, R49, 0.5 ;  /* 0x3f00000031318820 */ /* 0x000fe20000400000 */
[----:B------:R-:W-:-:S04]  /*1910*/  FFMA.FTZ R19, R24, R19, 0.33333510160446166992 ;  /* 0x3eaaaae618137423 */ /* 0x000fc80000010013 */
[----:B------:R-:W-:-:S04]  /*1920*/  FFMA.FTZ R19, R24, R19, -0.5 ;  /* 0xbf00000018137423 */ /* 0x000fc80000010013 */
[----:B------:R-:W-:-:S04]  /*1930*/  FMUL R19, R24, R19 ;  /* 0x0000001318137220 */ /* 0x000fc80000400000 */
[----:B------:R-:W-:Y:S01]  /*1940*/  FFMA.FTZ R24, R24, R19, R24 ;  /* 0x0000001318187223 */ /* 0x000fe20000010018 */
[----:B------:R-:W-:Y:S02]  /*1950*/  FADD R19, -R6, R22 ;  /* 0x0000001606137221 */ /* 0x000fe40000000100 */
[----:B------:R-:W0:Y:S01]  /*1960*/  MUFU.EX2 R22, R49 ;  /* 0x0000003100167308 */ /* 0x000e220000000800 */
[----:B------:R-:W-:Y:S01]  /*1970*/  FFMA.FTZ R24, R33, 0.69314718246459960938, R24 ;  /* 0x3f31721821187823 */ /* 0x000fe20000010018 */
[----:B------:R-:W-:-:S04]  /*1980*/  FMUL R19, R32, R19 ;  /* 0x0000001320137220 */ /* 0x000fc80000400000 */
[-CC-:B------:R-:W-:Y:S01]  /*1990*/  FFMA R19, R19, R10.reuse, R14.reuse ;  /* 0x0000000a13137223 */ /* 0x180fe2000000000e */
[----:B------:R-:W-:Y:S01]  /*19a0*/  FFMA R10, R53, R10, R14 ;  /* 0x0000000a350a7223 */ /* 0x000fe2000000000e */
[C---:B------:R-:W-:Y:S01]  /*19b0*/  FMUL R14, R34.reuse, R23 ;  /* 0x00000017220e7220 */ /* 0x040fe20000400000 */
[----:B------:R-:W-:Y:S01]  /*19c0*/  FMUL R34, R34, R27 ;  /* 0x0000001b22227220 */ /* 0x000fe20000400000 */
[----:B------:R-:W-:-:S05]  /*19d0*/  FMUL R51, R19, 1.4426950216293334961 ;  /* 0x3fb8aa3b13337820 */ /* 0x000fca0000400000 */
[----:B------:R-:W-:Y:S01]  /*19e0*/  FSETP.GEU.AND P1, PT, R51, -126, PT ;  /* 0xc2fc00003300780b */ /* 0x000fe20003f2e000 */
[----:B0-----:R-:W-:-:S04]  /*19f0*/  @!P0 FMUL R22, R22, R22 ;  /* 0x0000001616168220 */ /* 0x001fc80000400000 */
[----:B------:R-:W-:-:S05]  /*1a00*/  FADD.FTZ.RZ R6, R22, 1 ;  /* 0x3f80000016067421 */ /* 0x000fca000001c000 */
[----:B------:R-:W-:-:S03]  /*1a10*/  IADD3 R6, R6, -0x3f400000, RZ ;  /* 0xc0c0000006067810 */ /* 0x000fc60007ffe0ff */
[----:B------:R-:W-:Y:S01]  /*1a20*/  @!P1 FMUL R51, R51, 0.5 ;  /* 0x3f00000033339820 */ /* 0x000fe20000400000 */
[----:B------:R-:W-:-:S03]  /*1a30*/  LOP3.LUT R49, R6, 0xff800000, RZ, 0xc0, !PT ;  /* 0xff80000006317812 */ /* 0x000fc600078ec0ff */
[----:B------:R-:W0:Y:S01]  /*1a40*/  MUFU.EX2 R13, R51 ;  /* 0x00000033000d7308 */ /* 0x000e220000000800 */
[----:B------:R-:W-:Y:S02]  /*1a50*/  IADD3 R7, -R49, 0x40800000, RZ ;  /* 0x4080000031077810 */ /* 0x000fe40007ffe1ff */
[----:B------:R-:W-:Y:S02]  /*1a60*/  IADD3 R52, R22, -R49, RZ ;  /* 0x8000003116347210 */ /* 0x000fe40007ffe0ff */
[----:B------:R-:W-:Y:S01]  /*1a70*/  I2FP.F32.S32 R49, R49 ;  /* 0x0000003100317245 */ /* 0x000fe20000201400 */
[----:B------:R-:W-:-:S04]  /*1a80*/  FFMA.FTZ R7, R7, R0, -1 ;  /* 0xbf80000007077423 */ /* 0x000fc80000010000 */
[----:B------:R-:W-:Y:S01]  /*1a90*/  FADD R52, R52, R7 ;  /* 0x0000000734347221 */ /* 0x000fe20000000000 */
[----:B------:R-:W-:Y:S01]  /*1aa0*/  FMUL R49, R49, 1.1920928955078125e-07 ;  /* 0x3400000031317820 */ /* 0x000fe20000400000 */
[----:B0-----:R-:W-:-:S04]  /*1ab0*/  @!P1 FMUL R13, R13, R13 ;  /* 0x0000000d0d0d9220 */ /* 0x001fc80000400000 */
[----:B------:R-:W-:-:S05]  /*1ac0*/  FADD.FTZ.RZ R6, R13, 1 ;  /* 0x3f8000000d067421 */ /* 0x000fca000001c000 */
[----:B------:R-:W-:Y:S01]  /*1ad0*/  IADD3 R26, R6, -0x3f400000, RZ ;  /* 0xc0c00000061a7810 */ /* 0x000fe20007ffe0ff */
[-CC-:B------:R-:W-:Y:S01]  /*1ae0*/  FFMA R6, R14, R11.reuse, R15.reuse ;  /* 0x0000000b0e067223 */ /* 0x180fe2000000000f */
[----:B------:R-:W-:Y:S01]  /*1af0*/  FFMA R11, R34, R11, R15 ;  /* 0x0000000b220b7223 */ /* 0x000fe2000000000f */
[----:B------:R-:W-:Y:S01]  /*1b00*/  FFMA.FTZ R15, R52, -R37, 0.10546888411045074463 ;  /* 0x3dd80012340f7423 */ /* 0x000fe20000010825 */
[----:B------:R-:W-:Y:S01]  /*1b10*/  LOP3.LUT R26, R26, 0xff800000, RZ, 0xc0, !PT ;  /* 0xff8000001a1a7812 */ /* 0x000fe200078ec0ff */
[----:B------:R-:W-:Y:S02]  /*1b20*/  FMUL R7, R6, 1.4426950216293334961 ;  /* 0x3fb8aa3b06077820 */ /* 0x000fe40000400000 */
[C---:B------:R-:W-:Y:S01]  /*1b30*/  FFMA.FTZ R15, R52.reuse, R15, -0.13229703903198242188 ;  /* 0xbe0778e0340f7423 */ /* 0x040fe2000001000f */
[----:B------:R-:W-:Y:S02]  /*1b40*/  IADD3 R23, -R26, 0x40800000, RZ ;  /* 0x408000001a177810 */ /* 0x000fe40007ffe1ff */
[----:B------:R-:W-:Y:S01]  /*1b50*/  FSETP.GEU.AND P0, PT, R7, -126, PT ;  /* 0xc2fc00000700780b */ /* 0x000fe20003f0e000 */
[----:B------:R-:W-:Y:S01]  /*1b60*/  FFMA.FTZ R15, R52, R15, 0.14491446316242218018 ;  /* 0x3e146475340f7423 */ /* 0x000fe2000001000f */
[----:B------:R-:W-:Y:S01]  /*1b70*/  IADD3 R14, R13, -R26, RZ ;  /* 0x8000001a0d0e7210 */ /* 0x000fe20007ffe0ff */
[----:B------:R-:W-:-:S02]  /*1b80*/  FFMA.FTZ R23, R23, R0, -1 ;  /* 0xbf80000017177423 */ /* 0x000fc40000010000 */
[----:B------:R-:W-:Y:S02]  /*1b90*/  FFMA.FTZ R15, R52, R15, -0.16641564667224884033 ;  /* 0xbe2a68dd340f7423 */ /* 0x000fe4000001000f */
[----:B------:R-:W-:Y:S02]  /*1ba0*/  FADD R14, R14, R23 ;  /* 0x000000170e0e7221 */ /* 0x000fe40000000000 */
[----:B------:R-:W-:Y:S02]  /*1bb0*/  FFMA.FTZ R15, R52, R15, 0.19988867640495300293 ;  /* 0x3e4caf9e340f7423 */ /* 0x000fe4000001000f */
[----:B------:R-:W-:Y:S02]  /*1bc0*/  FFMA.FTZ R23, R14, -R37, 0.10546888411045074463 ;  /* 0x3dd800120e177423 */ /* 0x000fe40000010825 */
[----:B------:R-:W-:Y:S01]  /*1bd0*/  @!P0 FMUL R7, R7, 0.5 ;  /* 0x3f00000007078820 */ /* 0x000fe20000400000 */
[----:B------:R-:W-:Y:S01]  /*1be0*/  FFMA.FTZ R15, R52, R15, -0.25000196695327758789 ;  /* 0xbe800042340f7423 */ /* 0x000fe2000001000f */
[----:B------:R-:W-:-:S02]  /*1bf0*/  FFMA.FTZ R27, R14, R23, -0.13229703903198242188 ;  /* 0xbe0778e00e1b7423 */ /* 0x000fc40000010017 */
[----:B------:R-:W0:Y:S01]  /*1c00*/  MUFU.EX2 R23, R7 ;  /* 0x0000000700177308 */ /* 0x000e220000000800 */
[----:B------:R-:W-:Y:S01]  /*1c10*/  FFMA.FTZ R15, R52, R15, 0.33333510160446166992 ;  /* 0x3eaaaae6340f7423 */ /* 0x000fe2000001000f */
[----:B------:R-:W-:-:S03]  /*1c20*/  FFMA.FTZ R27, R14, R27, 0.14491446316242218018 ;  /* 0x3e1464750e1b7423 */ /* 0x000fc6000001001b */
[----:B------:R-:W-:Y:S01]  /*1c30*/  FFMA.FTZ R15, R52, R15, -0.5 ;  /* 0xbf000000340f7423 */ /* 0x000fe2000001000f */
[----:B------:R-:W-:-:S03]  /*1c40*/  FFMA.FTZ R27, R14, R27, -0.16641564667224884033 ;  /* 0xbe2a68dd0e1b7423 */ /* 0x000fc6000001001b */
[----:B------:R-:W-:Y:S01]  /*1c50*/  FMUL R15, R52, R15 ;  /* 0x0000000f340f7220 */ /* 0x000fe20000400000 */
[----:B------:R-:W-:-:S03]  /*1c60*/  FFMA.FTZ R27, R14, R27, 0.19988867640495300293 ;  /* 0x3e4caf9e0e1b7423 */ /* 0x000fc6000001001b */
[----:B------:R-:W-:Y:S01]  /*1c70*/  FFMA.FTZ R52, R52, R15, R52 ;  /* 0x0000000f34347223 */ /* 0x000fe20000010034 */
[----:B------:R-:W-:Y:S01]  /*1c80*/  FFMA.FTZ R27, R14, R27, -0.25000196695327758789 ;  /* 0xbe8000420e1b7423 */ /* 0x000fe2000001001b */
[----:B0-----:R-:W-:-:S03]  /*1c90*/  @!P0 FMUL R23, R23, R23 ;  /* 0x0000001717178220 */ /* 0x001fc60000400000 */
[----:B------:R-:W-:Y:S01]  /*1ca0*/  FFMA.FTZ R27, R14, R27, 0.33333510160446166992 ;  /* 0x3eaaaae60e1b7423 */ /* 0x000fe2000001001b */
[----:B------:R-:W-:-:S03]  /*1cb0*/  FADD.FTZ.RZ R7, R23, 1 ;  /* 0x3f80000017077421 */ /* 0x000fc6000001c000 */
[C---:B------:R-:W-:Y:S02]  /*1cc0*/  FFMA.FTZ R27, R14.reuse, R27, -0.5 ;  /* 0xbf0000000e1b7423 */ /* 0x040fe4000001001b */
[----:B------:R-:W-:Y:S02]  /*1cd0*/  IADD3 R7, R7, -0x3f400000, RZ ;  /* 0xc0c0000007077810 */ /* 0x000fe40007ffe0ff */
[C---:B------:R-:W-:Y:S02]  /*1ce0*/  FMUL R15, R14.reuse, R27 ;  /* 0x0000001b0e0f7220 */ /* 0x040fe40000400000 */
[----:B------:R-:W-:Y:S02]  /*1cf0*/  LOP3.LUT R34, R7, 0xff800000, RZ, 0xc0, !PT ;  /* 0xff80000007227812 */ /* 0x000fe400078ec0ff */
[----:B------:R-:W-:Y:S02]  /*1d00*/  FFMA.FTZ R15, R14, R15, R14 ;  /* 0x0000000f0e0f7223 */ /* 0x000fe4000001000e */
[----:B------:R-:W-:-:S05]  /*1d10*/  IADD3 R7, -R34, 0x40800000, RZ ;  /* 0x4080000022077810 */ /* 0x000fca0007ffe1ff */
[----:B------:R-:W-:Y:S01]  /*1d20*/  FFMA.FTZ R14, R7, R0, -1 ;  /* 0xbf800000070e7423 */ /* 0x000fe20000010000 */
[----:B------:R-:W-:Y:S02]  /*1d30*/  IADD3 R7, R23, -R34, RZ ;  /* 0x8000002217077210 */ /* 0x000fe40007ffe0ff */
[----:B------:R-:W-:-:S03]  /*1d40*/  I2FP.F32.S32 R34, R34 ;  /* 0x0000002200227245 */ /* 0x000fc60000201400 */
[----:B------:R-:W-:Y:S01]  /*1d50*/  FADD R32, R7, R14 ;  /* 0x0000000e07207221 */ /* 0x000fe20000000000 */
[----:B------:R-:W-:Y:S01]  /*1d60*/  FMUL R7, R8, 1.4426950216293334961 ;  /* 0x3fb8aa3b08077820 */ /* 0x000fe20000400000 */
[----:B------:R-:W-:Y:S02]  /*1d70*/  FMUL R34, R34, 1.1920928955078125e-07 ;  /* 0x3400000022227820 */ /* 0x000fe40000400000 */
[C---:B------:R-:W-:Y:S02]  /*1d80*/  FFMA.FTZ R27, R32.reuse, -R37, 0.10546888411045074463 ;  /* 0x3dd80012201b7423 */ /* 0x040fe40000010825 */
[----:B------:R-:W-:Y:S02]  /*1d90*/  FSETP.GEU.AND P0, PT, R7, -126, PT ;  /* 0xc2fc00000700780b */ /* 0x000fe40003f0e000 */
[----:B------:R-:W-:-:S04]  /*1da0*/  FFMA.FTZ R27, R32, R27, -0.13229703903198242188 ;  /* 0xbe0778e0201b7423 */ /* 0x000fc8000001001b */
[----:B------:R-:W-:-:S04]  /*1db0*/  FFMA.FTZ R27, R32, R27, 0.14491446316242218018 ;  /* 0x3e146475201b7423 */ /* 0x000fc8000001001b */
[----:B------:R-:W-:-:S03]  /*1dc0*/  FFMA.FTZ R27, R32, R27, -0.16641564667224884033 ;  /* 0xbe2a68dd201b7423 */ /* 0x000fc6000001001b */
[----:B------:R-:W-:Y:S01]  /*1dd0*/  @!P0 FMUL R7, R7, 0.5 ;  /* 0x3f00000007078820 */ /* 0x000fe20000400000 */
[----:B------:R-:W-:-:S03]  /*1de0*/  FFMA.FTZ R27, R32, R27, 0.19988867640495300293 ;  /* 0x3e4caf9e201b7423 */ /* 0x000fc6000001001b */
[----:B------:R0:W1:Y:S01]  /*1df0*/  MUFU.EX2 R14, R7 ;  /* 0x00000007000e7308 */ /* 0x0000620000000800 */
[----:B------:R-:W-:-:S04]  /*1e00*/  FFMA.FTZ R27, R32, R27, -0.25000196695327758789 ;  /* 0xbe800042201b7423 */ /* 0x000fc8000001001b */
[----:B------:R-:W-:-:S04]  /*1e10*/  FFMA.FTZ R27, R32, R27, 0.33333510160446166992 ;  /* 0x3eaaaae6201b7423 */ /* 0x000fc8000001001b */
[----:B------:R-:W-:Y:S01]  /*1e20*/  FFMA.FTZ R27, R32, R27, -0.5 ;  /* 0xbf000000201b7423 */ /* 0x000fe2000001001b */
[----:B0-----:R-:W-:-:S03]  /*1e30*/  FFMA.FTZ R7, R39, 0.69314718246459960938, R44 ;  /* 0x3f31721827077823 */ /* 0x001fc6000001002c */
[----:B------:R-:W-:Y:S01]  /*1e40*/  FMUL R27, R32, R27 ;  /* 0x0000001b201b7220 */ /* 0x000fe20000400000 */
[----:B-1----:R-:W-:-:S03]  /*1e50*/  @!P0 FMUL R14, R14, R14 ;  /* 0x0000000e0e0e8220 */ /* 0x002fc60000400000 */
[----:B------:R-:W-:Y:S01]  /*1e60*/  FFMA.FTZ R27, R32, R27, R32 ;  /* 0x0000001b201b7223 */ /* 0x000fe20000010020 */
[----:B------:R-:W-:-:S05]  /*1e70*/  FADD.FTZ.RZ R32, R14, 1 ;  /* 0x3f8000000e207421 */ /* 0x000fca000001c000 */
[----:B------:R-:W-:-:S04]  /*1e80*/  IADD3 R32, R32, -0x3f400000, RZ ;  /* 0xc0c0000020207810 */ /* 0x000fc80007ffe0ff */
[----:B------:R-:W-:Y:S01]  /*1e90*/  LOP3.LUT R51, R32, 0xff800000, RZ, 0xc0, !PT ;  /* 0xff80000020337812 */ /* 0x000fe200078ec0ff */
[----:B------:R-:W-:-:S03]  /*1ea0*/  FMUL R32, R47, 1.1920928955078125e-07 ;  /* 0x340000002f207820 */ /* 0x000fc60000400000 */
[----:B------:R-:W-:Y:S01]  /*1eb0*/  IADD3 R39, -R51, 0x40800000, RZ ;  /* 0x4080000033277810 */ /* 0x000fe20007ffe1ff */
[----:B------:R-:W-:Y:S01]  /*1ec0*/  FFMA.FTZ R45, R32, 0.69314718246459960938, R45 ;  /* 0x3f317218202d7823 */ /* 0x000fe2000001002d */
[----:B------:R-:W-:Y:S02]  /*1ed0*/  IADD3 R44, R14, -R51, RZ ;  /* 0x800000330e2c7210 */ /* 0x000fe40007ffe0ff */
[----:B------:R-:W-:Y:S01]  /*1ee0*/  I2FP.F32.S32 R51, R51 ;  /* 0x0000003300337245 */ /* 0x000fe20000201400 */
[----:B------:R-:W-:-:S04]  /*1ef0*/  FFMA.FTZ R39, R39, R0, -1 ;  /* 0xbf80000027277423 */ /* 0x000fc80000010000 */
        /* <DEDUP_REMOVED lines=14> */
[----:B0-----:R-:W-:Y:S01]  /*1fe0*/  FFMA.FTZ R39, R49, 0.69314718246459960938, R52 ;  /* 0x3f31721831277823 */ /* 0x001fe20000010034 */
[----:B------:R-:W-:Y:S02]  /*1ff0*/  FMUL R52, R10, 1.4426950216293334961 ;  /* 0x3fb8aa3b0a347820 */ /* 0x000fe40000400000 */
[----:B------:R-:W-:Y:S01]  /*2000*/  FMUL R47, R44, R47 ;  /* 0x0000002f2c2f7220 */ /* 0x000fe20000400000 */
[----:B-1----:R-:W-:Y:S02]  /*2010*/  @!P0 FMUL R32, R32, R32 ;  /* 0x0000002020208220 */ /* 0x002fe40000400000 */
[----:B------:R-:W-:Y:S01]  /*2020*/  FSETP.GEU.AND P0, PT, R52, -126, PT ;  /* 0xc2fc00003400780b */ /* 0x000fe20003f0e000 */
[----:B------:R-:W-:Y:S01]  /*2030*/  FFMA.FTZ R44, R44, R47, R44 ;  /* 0x0000002f2c2c7223 */ /* 0x000fe2000001002c */
[----:B------:R-:W-:-:S05]  /*2040*/  FADD.FTZ.RZ R36, R32, 1 ;  /* 0x3f80000020247421 */ /* 0x000fca000001c000 */
[----:B------:R-:W-:-:S04]  /*2050*/  IADD3 R36, R36, -0x3f400000, RZ ;  /* 0xc0c0000024247810 */ /* 0x000fc80007ffe0ff */
[----:B------:R-:W-:Y:S02]  /*2060*/  LOP3.LUT R47, R36, 0xff800000, RZ, 0xc0, !PT ;  /* 0xff800000242f7812 */ /* 0x000fe400078ec0ff */
[----:B------:R-:W-:Y:S02]  /*2070*/  @!P0 FMUL R52, R52, 0.5 ;  /* 0x3f00000034348820 */ /* 0x000fe40000400000 */
[----:B------:R-:W-:Y:S02]  /*2080*/  IADD3 R33, -R47, 0x40800000, RZ ;  /* 0x408000002f217810 */ /* 0x000fe40007ffe1ff */
[----:B------:R-:W0:Y:S01]  /*2090*/  MUFU.EX2 R36, R52 ;  /* 0x0000003400247308 */ /* 0x000e220000000800 */
[----:B------:R-:W-:Y:S02]  /*20a0*/  IADD3 R54, R32, -R47, RZ ;  /* 0x8000002f20367210 */ /* 0x000fe40007ffe0ff */
[----:B------:R-:W-:-:S04]  /*20b0*/  FFMA.FTZ R33, R33, R0, -1 ;  /* 0xbf80000021217423 */ /* 0x000fc80000010000 */
[----:B------:R-:W-:-:S04]  /*20c0*/  FADD R54, R54, R33 ;  /* 0x0000002136367221 */ /* 0x000fc80000000000 */
[----:B------:R-:W-:Y:S01]  /*20d0*/  FFMA.FTZ R33, R54, -R37, 0.10546888411045074463 ;  /* 0x3dd8001236217423 */ /* 0x000fe20000010825 */
[----:B0-----:R-:W-:-:S03]  /*20e0*/  @!P0 FMUL R36, R36, R36 ;  /* 0x0000002424248220 */ /* 0x001fc60000400000 */
[----:B------:R-:W-:Y:S01]  /*20f0*/  FFMA.FTZ R33, R54, R33, -0.13229703903198242188 ;  /* 0xbe0778e036217423 */ /* 0x000fe20000010021 */
[----:B------:R-:W-:-:S03]  /*2100*/  ISETP.GE.U32.AND P0, PT, R42, 0x7f800000, PT ;  /* 0x7f8000002a00780c */ /* 0x000fc60003f06070 */
        /* <DEDUP_REMOVED lines=8> */
[----:B------:R-:W-:Y:S01]  /*2190*/  FFMA.FTZ R33, R34, 0.69314718246459960938, R27 ;  /* 0x3f31721822217823 */ /* 0x000fe2000001001b */
[----:B------:R-:W-:-:S05]  /*21a0*/  FADD.FTZ.RZ R27, R36, 1 ;  /* 0x3f800000241b7421 */ /* 0x000fca000001c000 */
[----:B------:R-:W-:Y:S01]  /*21b0*/  IADD3 R34, R27, -0x3f400000, RZ ;  /* 0xc0c000001b227810 */ /* 0x000fe20007ffe0ff */
[----:B------:R-:W-:-:S03]  /*21c0*/  FFMA.FTZ R27, R51, 0.69314718246459960938, R44 ;  /* 0x3f317218331b7823 */ /* 0x000fc6000001002c */
[----:B------:R-:W-:Y:S01]  /*21d0*/  LOP3.LUT R51, R34, 0xff800000, RZ, 0xc0, !PT ;  /* 0xff80000022337812 */ /* 0x000fe200078ec0ff */
[----:B------:R-:W-:Y:S06]  /*21e0*/  @!P0 BRA `(.L_x_9) ;  /* 0x0000000000148947 */ /* 0x000fec0003800000 */
[----:B------:R-:W-:-:S13]  /*21f0*/  ISETP.GE.AND P0, PT, R42, -0x407fffff, PT ;  /* 0xbf8000012a00780c */ /* 0x000fda0003f06270 */
[----:B------:R-:W-:-:S05]  /*2200*/  @P0 MOV R53, 0x7f800000 ;  /* 0x7f80000000350802 */ /* 0x000fca0000000f00 */
[C---:B------:R-:W-:Y:S01]  /*2210*/  @P0 FFMA.FTZ R7, R42.reuse, R53, +INF ;  /* 0x7f8000002a070423 */ /* 0x040fe20000010035 */
[----:B------:R-:W-:-:S04]  /*2220*/  FSETP.NEU.AND P0, PT, R42, RZ, PT ;  /* 0x000000ff2a00720b */ /* 0x000fc80003f0d000 */
[----:B------:R-:W-:-:S09]  /*2230*/  FSEL R7, R7, -RZ, P0 ;  /* 0x800000ff07077208 */ /* 0x000fd20000000000 */
.L_x_9:
[----:B------:R-:W-:Y:S05]  /*2240*/  BSYNC B0 ;  /* 0x0000000000007941 */ /* 0x000fea0003800000 */
.L_x_8:
[----:B------:R-:W-:Y:S01]  /*2250*/  IADD3 R53, -R51, 0x40800000, RZ ;  /* 0x4080000033357810 */ /* 0x000fe20007ffe1ff */
[----:B------:R-:W-:Y:S01]  /*2260*/  FMUL R44, R11, 1.4426950216293334961 ;  /* 0x3fb8aa3b0b2c7820 */ /* 0x000fe20000400000 */
[----:B------:R-:W-:Y:S01]  /*2270*/  IADD3 R34, R36, -R51, RZ ;  /* 0x8000003324227210 */ /* 0x000fe20007ffe0ff */
[----:B------:R-:W-:Y:S01]  /*2280*/  BSSY B0, `(.L_x_10) ;  /* 0x0000030000007945 */ /* 0x000fe20003800000 */
[----:B------:R-:W-:Y:S01]  /*2290*/  ISETP.GE.U32.AND P3, PT, R46, 0x7f800000, PT ;  /* 0x7f8000002e00780c */ /* 0x000fe20003f66070 */
[----:B------:R-:W-:Y:S01]  /*22a0*/  FFMA.FTZ R53, R53, R0, -1 ;  /* 0xbf80000035357423 */ /* 0x000fe20000010000 */
[----:B------:R-:W-:Y:S02]  /*22b0*/  FSETP.GEU.AND P0, PT, R44, -126, PT ;  /* 0xc2fc00002c00780b */ /* 0x000fe40003f0e000 */
[----:B------:R-:W-:Y:S01]  /*22c0*/  I2FP.F32.S32 R43, R43 ;  /* 0x0000002b002b7245 */ /* 0x000fe20000201400 */
[----:B------:R-:W-:Y:S01]  /*22d0*/  FADD R42, R34, R53 ;  /* 0x00000035222a7221 */ /* 0x000fe20000000000 */
[----:B------:R-:W-:-:S02]  /*22e0*/  ISETP.GE.U32.AND P4, PT, R50, 0x7f800000, PT ;  /* 0x7f8000003200780c */ /* 0x000fc40003f86070 */
[----:B------:R-:W-:Y:S01]  /*22f0*/  ISETP.GE.U32.AND P1, PT, R20, 0x7f800000, PT ;  /* 0x7f8000001400780c */ /* 0x000fe20003f26070 */
[----:B------:R-:W-:Y:S01]  /*2300*/  FFMA.FTZ R53, R42, -R37, 0.10546888411045074463 ;  /* 0x3dd800122a357423 */ /* 0x000fe20000010825 */
[----:B------:R-:W-:Y:S01]  /*2310*/  FMUL R43, R43, 1.1920928955078125e-07 ;  /* 0x340000002b2b7820 */ /* 0x000fe20000400000 */
[----:B------:R-:W-:Y:S02]  /*2320*/  ISETP.GE.U32.AND P2, PT, R22, 0x7f800000, PT ;  /* 0x7f8000001600780c */ /* 0x000fe40003f46070 */
[----:B------:R-:W-:Y:S01]  /*2330*/  FFMA.FTZ R53, R42, R53, -0.13229703903198242188 ;  /* 0xbe0778e02a357423 */ /* 0x000fe20000010035 */
[----:B------:R-:W-:Y:S01]  /*2340*/  FFMA.FTZ R48, R43, 0.69314718246459960938, R48 ;  /* 0x3f3172182b307823 */ /* 0x000fe20000010030 */
[----:B------:R-:W-:Y:S02]  /*2350*/  @!P0 FMUL R44, R44, 0.5 ;  /* 0x3f0000002c2c8820 */ /* 0x000fe40000400000 */
[C---:B------:R-:W-:Y:S02]  /*2360*/  FFMA.FTZ R53, R42.reuse, R53, 0.14491446316242218018 ;  /* 0x3e1464752a357423 */ /* 0x040fe40000010035 */
[----:B------:R-:W0:Y:S02]  /*2370*/  MUFU.EX2 R34, R44 ;  /* 0x0000002c00227308 */ /* 0x000e240000000800 */
[----:B------:R-:W-:-:S04]  /*2380*/  FFMA.FTZ R53, R42, R53, -0.16641564667224884033 ;  /* 0xbe2a68dd2a357423 */ /* 0x000fc80000010035 */
[----:B------:R-:W-:-:S04]  /*2390*/  FFMA.FTZ R53, R42, R53, 0.19988867640495300293 ;  /* 0x3e4caf9e2a357423 */ /* 0x000fc80000010035 */
[----:B------:R-:W-:-:S04]  /*23a0*/  FFMA.FTZ R53, R42, R53, -0.25000196695327758789 ;  /* 0xbe8000422a357423 */ /* 0x000fc80000010035 */
[----:B------:R-:W-:Y:S01]  /*23b0*/  FFMA.FTZ R53, R42, R53, 0.33333510160446166992 ;  /* 0x3eaaaae62a357423 */ /* 0x000fe20000010035 */
[----:B0-----:R-:W-:Y:S01]  /*23c0*/  @!P0 FMUL R34, R34, R34 ;  /* 0x0000002222228220 */ /* 0x001fe20000400000 */
[----:B------:R-:W-:Y:S02]  /*23d0*/  ISETP.GE.U32.AND P0, PT, R21, 0x7f800000, PT ;  /* 0x7f8000001500780c */ /* 0x000fe40003f06070 */
[----:B------:R-:W-:Y:S01]  /*23e0*/  FFMA.FTZ R53, R42, R53, -0.5 ;  /* 0xbf0000002a357423 */ /* 0x000fe20000010035 */
[----:B------:R-:W-:-:S03]  /*23f0*/  FADD.FTZ.RZ R52, R34, 1 ;  /* 0x3f80000022347421 */ /* 0x000fc6000001c000 */
[C---:B------:R-:W-:Y:S02]  /*2400*/  FMUL R53, R42.reuse, R53 ;  /* 0x000000352a357220 */ /* 0x040fe40000400000 */
[----:B------:R-:W-:Y:S02]  /*2410*/  IADD3 R52, R52, -0x3f400000, RZ ;  /* 0xc0c0000034347810 */ /* 0x000fe40007ffe0ff */
[----:B------:R-:W-:Y:S02]  /*2420*/  FFMA.FTZ R42, R42, R53, R42 ;  /* 0x000000352a2a7223 */ /* 0x000fe4000001002a */
[----:B------:R-:W-:-:S04]  /*2430*/  LOP3.LUT R53, R52, 0xff800000, RZ, 0xc0, !PT ;  /* 0xff80000034357812 */ /* 0x000fc800078ec0ff */
[----:B------:R-:W-:-:S05]  /*2440*/  IADD3 R55, -R53, 0x40800000, RZ ;  /* 0x4080000035377810 */ /* 0x000fca0007ffe1ff */
[----:B------:R-:W-:Y:S01]  /*2450*/  FFMA.FTZ R55, R55, R0, -1 ;  /* 0xbf80000037377423 */ /* 0x000fe20000010000 */
[----:B------:R-:W-:-:S05]  /*2460*/  IADD3 R0, R34, -R53, RZ ;  /* 0x8000003522007210 */ /* 0x000fca0007ffe0ff */
[----:B------:R-:W-:-:S04]  /*2470*/  FADD R0, R0, R55 ;  /* 0x0000003700007221 */ /* 0x000fc80000000000 */
[----:B------:R-:W-:-:S04]  /*2480*/  FFMA.FTZ R37, R0, -R37, 0.10546888411045074463 ;  /* 0x3dd8001200257423 */ /* 0x000fc80000010825 */
[----:B------:R-:W-:-:S04]  /*2490*/  FFMA.FTZ R37, R0, R37, -0.13229703903198242188 ;  /* 0xbe0778e000257423 */ /* 0x000fc80000010025 */
        /* <DEDUP_REMOVED lines=8> */
[----:B------:R-:W-:Y:S06]  /*2520*/  @!P3 BRA `(.L_x_11) ;  /* 0x000000000014b947 */ /* 0x000fec0003800000 */
[----:B------:R-:W-:-:S13]  /*2530*/  ISETP.GE.AND P3, PT, R46, -0x407fffff, PT ;  /* 0xbf8000012e00780c */ /* 0x000fda0003f66270 */
[----:B------:R-:W-:-:S05]  /*2540*/  @P3 MOV R37, 0x7f800000 ;  /* 0x7f80000000253802 */ /* 0x000fca0000000f00 */
[C---:B------:R-:W-:Y:S01]  /*2550*/  @P3 FFMA.FTZ R48, R46.reuse, R37, +INF ;  /* 0x7f8000002e303423 */ /* 0x040fe20000010025 */
[----:B------:R-:W-:-:S04]  /*2560*/  FSETP.NEU.AND P3, PT, R46, RZ, PT ;  /* 0x000000ff2e00720b */ /* 0x000fc80003f6d000 */
[----:B------:R-:W-:-:S09]  /*2570*/  FSEL R48, R48, -RZ, P3 ;  /* 0x800000ff30307208 */ /* 0x000fd20001800000 */
.L_x_11:
[----:B------:R-:W-:Y:S05]  /*2580*/  BSYNC B0 ;  /* 0x0000000000007941 */ /* 0x000fea0003800000 */
.L_x_10:
[----:B------:R-:W-:Y:S04]  /*2590*/  BSSY B0, `(.L_x_12) ;  /* 0x0000007000007945 */ /* 0x000fe80003800000 */
[----:B------:R-:W-:Y:S05]  /*25a0*/  @!P4 BRA `(.L_x_13) ;  /* 0x000000000014c947 */ /* 0x000fea0003800000 */
[----:B------:R-:W-:-:S13]  /*25b0*/  ISETP.GE.AND P3, PT, R50, -0x407fffff, PT ;  /* 0xbf8000013200780c */ /* 0x000fda0003f66270 */
[----:B------:R-:W-:-:S05]  /*25c0*/  @P3 MOV R37, 0x7f800000 ;  /* 0x7f80000000253802 */ /* 0x000fca0000000f00 */
[C---:B------:R-:W-:Y:S01]  /*25d0*/  @P3 FFMA.FTZ R45, R50.reuse, R37, +INF ;  /* 0x7f800000322d3423 */ /* 0x040fe20000010025 */
[----:B------:R-:W-:-:S04]  /*25e0*/  FSETP.NEU.AND P3, PT, R50, RZ, PT ;  /* 0x000000ff3200720b */ /* 0x000fc80003f6d000 */
[----:B------:R-:W-:-:S09]  /*25f0*/  FSEL R45, R45, -RZ, P3 ;  /* 0x800000ff2d2d7208 */ /* 0x000fd20001800000 */
.L_x_13:
[----:B------:R-:W-:Y:S05]  /*2600*/  BSYNC B0 ;  /* 0x0000000000007941 */ /* 0x000fea0003800000 */
.L_x_12:
[----:B------:R-:W-:Y:S04]  /*2610*/  BSSY B0, `(.L_x_14) ;  /* 0x0000007000007945 */ /* 0x000fe80003800000 */
[----:B------:R-:W-:Y:S05]  /*2620*/  @!P0 BRA `(.L_x_15) ;  /* 0x0000000000148947 */ /* 0x000fea0003800000 */
[----:B------:R-:W-:-:S13]  /*2630*/  ISETP.GE.AND P0, PT, R21, -0x407fffff, PT ;  /* 0xbf8000011500780c */ /* 0x000fda0003f06270 */
[----:B------:R-:W-:-:S05]  /*2640*/  @P0 MOV R44, 0x7f800000 ;  /* 0x7f800000002c0802 */ /* 0x000fca0000000f00 */
[C---:B------:R-:W-:Y:S01]  /*2650*/  @P0 FFMA.FTZ R35, R21.reuse, R44, +INF ;  /* 0x7f80000015230423 */ /* 0x040fe2000001002c */
[----:B------:R-:W-:-:S04]  /*2660*/  FSETP.NEU.AND P0, PT, R21, RZ, PT ;  /* 0x000000ff1500720b */ /* 0x000fc80003f0d000 */
[----:B------:R-:W-:-:S09]  /*2670*/  FSEL R35, R35, -RZ, P0 ;  /* 0x800000ff23237208 */ /* 0x000fd20000000000 */
.L_x_15:
[----:B------:R-:W-:Y:S05]  /*2680*/  BSYNC B0 ;  /* 0x0000000000007941 */ /* 0x000fea0003800000 */
.L_x_14:
[----:B------:R-:W-:Y:S04]  /*2690*/  BSSY B0, `(.L_x_16) ;  /* 0x0000007000007945 */ /* 0x000fe80003800000 */
[----:B------:R-:W-:Y:S05]  /*26a0*/  @!P1 BRA `(.L_x_17) ;  /* 0x0000000000149947 */ /* 0x000fea0003800000 */
[----:B------:R-:W-:-:S13]  /*26b0*/  ISETP.GE.AND P0, PT, R20, -0x407fffff, PT ;  /* 0xbf8000011400780c */ /* 0x000fda0003f06270 */
[----:B------:R-:W-:-:S05]  /*26c0*/  @P0 MOV R21, 0x7f800000 ;  /* 0x7f80000000150802 */ /* 0x000fca0000000f00 */
[C---:B------:R-:W-:Y:S01]  /*26d0*/  @P0 FFMA.FTZ R24, R20.reuse, R21, +INF ;  /* 0x7f80000014180423 */ /* 0x040fe20000010015 */
[----:B------:R-:W-:-:S04]  /*26e0*/  FSETP.NEU.AND P0, PT, R20, RZ, PT ;  /* 0x000000ff1400720b */ /* 0x000fc80003f0d000 */
[----:B------:R-:W-:-:S09]  /*26f0*/  FSEL R24, R24, -RZ, P0 ;  /* 0x800000ff18187208 */ /* 0x000fd20000000000 */
.L_x_17:
[----:B------:R-:W-:Y:S05]  /*2700*/  BSYNC B0 ;  /* 0x0000000000007941 */ /* 0x000fea0003800000 */
.L_x_16:
[----:B------:R-:W-:Y:S04]  /*2710*/  BSSY B0, `(.L_x_18) ;  /* 0x0000007000007945 */ /* 0x000fe80003800000 */
[----:B------:R-:W-:Y:S05]  /*2720*/  @!P2 BRA `(.L_x_19) ;  /* 0x000000000014a947 */ /* 0x000fea0003800000 */
[C---:B------:R-:W-:Y:S02]  /*2730*/  ISETP.GE.AND P0, PT, R22.reuse, -0x407fffff, PT ;  /* 0xbf8000011600780c */ /* 0x040fe40003f06270 */
[----:B------:R-:W-:-:S11]  /*2740*/  FSETP.NEU.AND P1, PT, R22, RZ, PT ;  /* 0x000000ff1600720b */ /* 0x000fd60003f2d000 */
[----:B------:R-:W-:-:S05]  /*2750*/  @P0 MOV R21, 0x7f800000 ;  /* 0x7f80000000150802 */ /* 0x000fca0000000f00 */
[----:B------:R-:W-:-:S05]  /*2760*/  @P0 FFMA.FTZ R39, R22, R21, +INF ;  /* 0x7f80000016270423 */ /* 0x000fca0000010015 */
[----:B------:R-:W-:-:S07]  /*2770*/  FSEL R39, R39, -RZ, P1 ;  /* 0x800000ff27277208 */ /* 0x000fce0000800000 */
.L_x_19:
[----:B------:R-:W-:Y:S05]  /*2780*/  BSYNC B0 ;  /* 0x0000000000007941 */ /* 0x000fea0003800000 */
.L_x_18:
[----:B------:R-:W-:Y:S01]  /*2790*/  ISETP.GE.U32.AND P6, PT, R13, 0x7f800000, PT ;  /* 0x7f8000000d00780c */ /* 0x000fe20003fc6070 */
[----:B------:R-:W-:Y:S01]  /*27a0*/  BSSY B0, `(.L_x_20) ;  /* 0x0000019000007945 */ /* 0x000fe20003800000 */
[----:B------:R-:W-:Y:S02]  /*27b0*/  I2FP.F32.S32 R47, R47 ;  /* 0x0000002f002f7245 */ /* 0x000fe40000201400 */
[----:B------:R-:W-:Y:S02]  /*27c0*/  I2FP.F32.S32 R51, R51 ;  /* 0x0000003300337245 */ /* 0x000fe40000201400 */
[----:B------:R-:W-:Y:S01]  /*27d0*/  I2FP.F32.S32 R53, R53 ;  /* 0x0000003500357245 */ /* 0x000fe20000201400 */
[----:B------:R-:W-:Y:S01]  /*27e0*/  FMUL R22, R47, 1.1920928955078125e-07 ;  /* 0x340000002f167820 */ /* 0x000fe20000400000 */
[----:B------:R-:W-:Y:S01]  /*27f0*/  I2FP.F32.S32 R26, R26 ;  /* 0x0000001a001a7245 */ /* 0x000fe20000201400 */
[----:B------:R-:W-:Y:S01]  /*2800*/  FMUL R51, R51, 1.1920928955078125e-07 ;  /* 0x3400000033337820 */ /* 0x000fe20000400000 */
[----:B------:R-:W-:Y:S01]  /*2810*/  FSETP.GT.AND P0, PT, R28, 20, PT ;  /* 0x41a000001c00780b */ /* 0x000fe20003f04000 */
[----:B------:R-:W-:Y:S01]  /*2820*/  FMUL R53, R53, 1.1920928955078125e-07 ;  /* 0x3400000035357820 */ /* 0x000fe20000400000 */
[----:B------:R-:W-:Y:S01]  /*2830*/  ISETP.GE.U32.AND P1, PT, R23, 0x7f800000, PT ;  /* 0x7f8000001700780c */ /* 0x000fe20003f26070 */
[----:B------:R-:W-:Y:S01]  /*2840*/  FMUL R26, R26, 1.1920928955078125e-07 ;  /* 0x340000001a1a7820 */ /* 0x000fe20000400000 */
[----:B------:R-:W-:Y:S01]  /*2850*/  ISETP.GE.U32.AND P2, PT, R14, 0x7f800000, PT ;  /* 0x7f8000000e00780c */ /* 0x000fe20003f46070 */
[----:B------:R-:W-:Y:S01]  /*2860*/  FFMA.FTZ R22, R22, 0.69314718246459960938, R49 ;  /* 0x3f31721816167823 */ /* 0x000fe20000010031 */
[----:B------:R-:W-:Y:S01]  /*2870*/  ISETP.GE.U32.AND P3, PT, R32, 0x7f800000, PT ;  /* 0x7f8000002000780c */ /* 0x000fe20003f66070 */
[----:B------:R-:W-:Y:S01]  /*2880*/  FFMA.FTZ R21, R51, 0.69314718246459960938, R42 ;  /* 0x3f31721833157823 */ /* 0x000fe2000001002a */
[----:B------:R-:W-:Y:S01]  /*2890*/  ISETP.GE.U32.AND P4, PT, R36, 0x7f800000, PT ;  /* 0x7f8000002400780c */ /* 0x000fe20003f86070 */
[----:B------:R-:W-:Y:S01]  /*28a0*/  FFMA.FTZ R20, R53, 0.69314718246459960938, R0 ;  /* 0x3f31721835147823 */ /* 0x000fe20000010000 */
[----:B------:R-:W-:Y:S01]  /*28b0*/  ISETP.GE.U32.AND P5, PT, R34, 0x7f800000, PT ;  /* 0x7f8000002200780c */ /* 0x000fe20003fa6070 */
[----:B------:R-:W-:Y:S01]  /*28c0*/  FFMA.FTZ R26, R26, 0.69314718246459960938, R15 ;  /* 0x3f3172181a1a7823 */ /* 0x000fe2000001000f */
[----:B------:R-:W-:Y:S11]  /*28d0*/  @!P6 BRA `(.L_x_21) ;  /* 0x000000000014e947 */ /* 0x000ff60003800000 */
[----:B------:R-:W-:-:S13]  /*28e0*/  ISETP.GE.AND P6, PT, R13, -0x407fffff, PT ;  /* 0xbf8000010d00780c */ /* 0x000fda0003fc6270 */
[----:B------:R-:W-:-:S05]  /*28f0*/  @P6 MOV R0, 0x7f800000 ;  /* 0x7f80000000006802 */ /* 0x000fca0000000f00 */
[C---:B------:R-:W-:Y:S01]  /*2900*/  @P6 FFMA.FTZ R26, R13.reuse, R0, +INF ;  /* 0x7f8000000d1a6423 */ /* 0x040fe20000010000 */
[----:B------:R-:W-:-:S04]  /*2910*/  FSETP.NEU.AND P6, PT, R13, RZ, PT ;  /* 0x000000ff0d00720b */ /* 0x000fc80003fcd000 */
[----:B------:R-:W-:-:S09]  /*2920*/  FSEL R26, R26, -RZ, P6 ;  /* 0x800000ff1a1a7208 */ /* 0x000fd20003000000 */
.L_x_21:
[----:B------:R-:W-:Y:S05]  /*2930*/  BSYNC B0 ;  /* 0x0000000000007941 */ /* 0x000fea0003800000 */
.L_x_20:
[----:B------:R-:W-:Y:S04]  /*2940*/  BSSY B0, `(.L_x_22) ;  /* 0x0000007000007945 */ /* 0x000fe80003800000 */
[----:B------:R-:W-:Y:S05]  /*2950*/  @!P1 BRA `(.L_x_23) ;  /* 0x0000000000149947 */ /* 0x000fea0003800000 */
[C---:B------:R-:W-:Y:S02]  /*2960*/  ISETP.GE.AND P1, PT, R23.reuse, -0x407fffff, PT ;  /* 0xbf8000011700780c */ /* 0x040fe40003f26270 */
[----:B------:R-:W-:-:S11]  /*2970*/  FSETP.NEU.AND P6, PT, R23, RZ, PT ;  /* 0x000000ff1700720b */ /* 0x000fd60003fcd000 */
[----:B------:R-:W-:-:S05]  /*2980*/  @P1 MOV R0, 0x7f800000 ;  /* 0x7f80000000001802 */ /* 0x000fca0000000f00 */
[----:B------:R-:W-:-:S05]  /*2990*/  @P1 FFMA.FTZ R33, R23, R0, +INF ;  /* 0x7f80000017211423 */ /* 0x000fca0000010000 */
[----:B------:R-:W-:-:S07]  /*29a0*/  FSEL R33, R33, -RZ, P6 ;  /* 0x800000ff21217208 */ /* 0x000fce0003000000 */
.L_x_23:
[----:B------:R-:W-:Y:S05]  /*29b0*/  BSYNC B0 ;  /* 0x0000000000007941 */ /* 0x000fea0003800000 */
.L_x_22:
[----:B------:R-:W-:Y:S04]  /*29c0*/  BSSY B0, `(.L_x_24) ;  /* 0x0000007000007945 */ /* 0x000fe80003800000 */
[----:B------:R-:W-:Y:S05]  /*29d0*/  @!P2 BRA `(.L_x_25) ;  /* 0x000000000014a947 */ /* 0x000fea0003800000 */
[C---:B------:R-:W-:Y:S02]  /*29e0*/  ISETP.GE.AND P1, PT, R14.reuse, -0x407fffff, PT ;  /* 0xbf8000010e00780c */ /* 0x040fe40003f26270 */
[----:B------:R-:W-:-:S11]  /*29f0*/  FSETP.NEU.AND P2, PT, R14, RZ, PT ;  /* 0x000000ff0e00720b */ /* 0x000fd60003f4d000 */
[----:B------:R-:W-:-:S05]  /*2a00*/  @P1 MOV R13, 0x7f800000 ;  /* 0x7f800000000d1802 */ /* 0x000fca0000000f00 */
[----:B------:R-:W-:-:S05]  /*2a10*/  @P1 FFMA.FTZ R27, R14, R13, +INF ;  /* 0x7f8000000e1b1423 */ /* 0x000fca000001000d */
[----:B------:R-:W-:-:S07]  /*2a20*/  FSEL R27, R27, -RZ, P2 ;  /* 0x800000ff1b1b7208 */ /* 0x000fce0001000000 */
.L_x_25:
[----:B------:R-:W-:Y:S05]  /*2a30*/  BSYNC B0 ;  /* 0x0000000000007941 */ /* 0x000fea0003800000 */
.L_x_24:
[----:B------:R-:W-:Y:S04]  /*2a40*/  BSSY B0, `(.L_x_26) ;  /* 0x0000007000007945 */ /* 0x000fe80003800000 */
[----:B------:R-:W-:Y:S05]  /*2a50*/  @!P3 BRA `(.L_x_27) ;  /* 0x000000000014b947 */ /* 0x000fea0003800000 */
[C---:B------:R-:W-:Y:S02]  /*2a60*/  ISETP.GE.AND P1, PT, R32.reuse, -0x407fffff, PT ;  /* 0xbf8000012000780c */ /* 0x040fe40003f26270 */
[----:B------:R-:W-:-:S11]  /*2a70*/  FSETP.NEU.AND P2, PT, R32, RZ, PT ;  /* 0x000000ff2000720b */ /* 0x000fd60003f4d000 */
[----:B------:R-:W-:-:S05]  /*2a80*/  @P1 MOV R13, 0x7f800000 ;  /* 0x7f800000000d1802 */ /* 0x000fca0000000f00 */
[----:B------:R-:W-:-:S05]  /*2a90*/  @P1 FFMA.FTZ R22, R32, R13, +INF ;  /* 0x7f80000020161423 */ /* 0x000fca000001000d */
[----:B------:R-:W-:-:S07]  /*2aa0*/  FSEL R22, R22, -RZ, P2 ;  /* 0x800000ff16167208 */ /* 0x000fce0001000000 */
.L_x_27:
[----:B------:R-:W-:Y:S05]  /*2ab0*/  BSYNC B0 ;  /* 0x0000000000007941 */ /* 0x000fea0003800000 */
.L_x_26:
[----:B------:R-:W-:Y:S04]  /*2ac0*/  BSSY B0, `(.L_x_28) ;  /* 0x0000007000007945 */ /* 0x000fe80003800000 */
[----:B------:R-:W-:Y:S05]  /*2ad0*/  @!P4 BRA `(.L_x_29) ;  /* 0x000000000014c947 */ /* 0x000fea0003800000 */
[C---:B------:R-:W-:Y:S02]  /*2ae0*/  ISETP.GE.AND P1, PT, R36.reuse, -0x407fffff, PT ;  /* 0xbf8000012400780c */ /* 0x040fe40003f26270 */
[----:B------:R-:W-:-:S11]  /*2af0*/  FSETP.NEU.AND P2, PT, R36, RZ, PT ;  /* 0x000000ff2400720b */ /* 0x000fd60003f4d000 */
[----:B------:R-:W-:-:S05]  /*2b00*/  @P1 MOV R13, 0x7f800000 ;  /* 0x7f800000000d1802 */ /* 0x000fca0000000f00 */
[----:B------:R-:W-:-:S05]  /*2b10*/  @P1 FFMA.FTZ R21, R36, R13, +INF ;  /* 0x7f80000024151423 */ /* 0x000fca000001000d */
[----:B------:R-:W-:-:S07]  /*2b20*/  FSEL R21, R21, -RZ, P2 ;  /* 0x800000ff15157208 */ /* 0x000fce0001000000 */
.L_x_29:
[----:B------:R-:W-:Y:S05]  /*2b30*/  BSYNC B0 ;  /* 0x0000000000007941 */ /* 0x000fea0003800000 */
.L_x_28:
[----:B------:R-:W-:Y:S04]  /*2b40*/  BSSY B0, `(.L_x_30) ;  /* 0x0000007000007945 */ /* 0x000fe80003800000 */
[----:B------:R-:W-:Y:S05]  /*2b50*/  @!P5 BRA `(.L_x_31) ;  /* 0x000000000014d947 */ /* 0x000fea0003800000 */
[C---:B------:R-:W-:Y:S02]  /*2b60*/  ISETP.GE.AND P1, PT, R34.reuse, -0x407fffff, PT ;  /* 0xbf8000012200780c */ /* 0x040fe40003f26270 */
[----:B------:R-:W-:-:S11]  /*2b70*/  FSETP.NEU.AND P2, PT, R34, RZ, PT ;  /* 0x000000ff2200720b */ /* 0x000fd60003f4d000 */
[----:B------:R-:W-:-:S05]  /*2b80*/  @P1 MOV R13, 0x7f800000 ;  /* 0x7f800000000d1802 */ /* 0x000fca0000000f00 */
[----:B------:R-:W-:-:S05]  /*2b90*/  @P1 FFMA.FTZ R20, R34, R13, +INF ;  /* 0x7f80000022141423 */ /* 0x000fca000001000d */
[----:B------:R-:W-:-:S07]  /*2ba0*/  FSEL R20, R20, -RZ, P2 ;  /* 0x800000ff14147208 */ /* 0x000fce0001000000 */
.L_x_31:
[----:B------:R-:W-:Y:S05]  /*2bb0*/  BSYNC B0 ;  /* 0x0000000000007941 */ /* 0x000fea0003800000 */
.L_x_30:
[----:B------:R-:W-:Y:S01]  /*2bc0*/  FSEL R25, R28, R25, P0 ;  /* 0x000000191c197208 */ /* 0x000fe20000000000 */
[----:B------:R-:W-:Y:S01]  /*2bd0*/  BSSY B0, `(.L_x_32) ;  /* 0x0000018000007945 */ /* 0x000fe20003800000 */
[C---:B------:R-:W-:Y:S02]  /*2be0*/  FSETP.GT.AND P0, PT, R30.reuse, 20, PT ;  /* 0x41a000001e00780b */ /* 0x040fe40003f04000 */
[----:B------:R-:W-:Y:S01]  /*2bf0*/  FSETP.GT.AND P2, PT, R29, 20, PT ;  /* 0x41a000001d00780b */ /* 0x000fe20003f44000 */
[----:B------:R-:W-:Y:S01]  /*2c00*/  FADD.FTZ R23, |R25|, -RZ ;  /* 0x800000ff19177221 */ /* 0x000fe20000010200 */
[----:B------:R-:W-:-:S04]  /*2c10*/  FSEL R15, R30, R41, P0 ;  /* 0x000000291e0f7208 */ /* 0x000fc80000000000 */
[----:B------:R-:W-:-:S13]  /*2c20*/  FSETP.GE.AND P1, PT, R23, 0.60000002384185791016, PT ;  /* 0x3f19999a1700780b */ /* 0x000fda0003f26000 */
[----:B------:R-:W-:Y:S05]  /*2c30*/  @!P1 BRA `(.L_x_33) ;  /* 0x0000000000289947 */ /* 0x000fea0003800000 */
[C---:B------:R-:W-:Y:S01]  /*2c40*/  FMUL R0, R23.reuse, 2.8853900432586669922 ;  /* 0x4038aa3b17007820 */ /* 0x040fe20000400000 */
[----:B------:R-:W-:Y:S01]  /*2c50*/  HFMA2.MMA R13, -RZ, RZ, 1.875, 0 ;  /* 0x3f800000ff0d7435 */ /* 0x000fe200000001ff */
[----:B------:R-:W-:-:S04]  /*2c60*/  FSETP.GE.AND P0, PT, R23, 9.010913848876953125, PT ;  /* 0x41102cb41700780b */ /* 0x000fc80003f06000 */
[----:B------:R-:W0:Y:S02]  /*2c70*/  MUFU.EX2 R0, R0 ;  /* 0x0000000000007308 */ /* 0x000e240000000800 */
[----:B0-----:R-:W-:-:S06]  /*2c80*/  FADD R14, R0, 1 ;  /* 0x3f800000000e7421 */ /* 0x001fcc0000000000 */
[----:B------:R-:W0:Y:S02]  /*2c90*/  MUFU.RCP R14, R14 ;  /* 0x0000000e000e7308 */ /* 0x000e240000001000 */
[----:B0-----:R-:W-:-:S05]  /*2ca0*/  FFMA.FTZ R13, R14, -2, R13 ;  /* 0xc00000000e0d7823 */ /* 0x001fca000001000d */
[----:B------:R-:W-:-:S04]  /*2cb0*/  FSEL R13, R13, 1, !P0 ;  /* 0x3f8000000d0d7808 */ /* 0x000fc80004000000 */
[----:B------:R-:W-:Y:S01]  /*2cc0*/  LOP3.LUT R13, R13, 0x80000000, R25, 0xf8, !PT ;  /* 0x800000000d0d7812 */ /* 0x000fe200078ef819 */
[----:B------:R-:W-:Y:S06]  /*2cd0*/  BRA `(.L_x_34) ;  /* 0x00000000001c7947 */ /* 0x000fec0003800000 */
.L_x_33:
[----:B------:R-:W-:Y:S01]  /*2ce0*/  MOV R0, 0x3c80f082 ;  /* 0x3c80f08200007802 */ /* 0x000fe20000000f00 */
[----:B------:R-:W-:-:S04]  /*2cf0*/  FMUL R13, R25, R25 ;  /* 0x00000019190d7220 */ /* 0x000fc80000400000 */
[----:B------:R-:W-:-:S04]  /*2d00*/  FFMA.FTZ R0, R13, R0, -0.052303962409496307373 ;  /* 0xbd563cae0d007423 */ /* 0x000fc80000010000 */
[----:B------:R-:W-:-:S04]  /*2d10*/  FFMA.FTZ R0, R13, R0, 0.1331529766321182251 ;  /* 0x3e0859410d007423 */ /* 0x000fc80000010000 */
[----:B------:R-:W-:-:S04]  /*2d20*/  FFMA.FTZ R0, R13, R0, -0.33332768082618713379 ;  /* 0xbeaaa9ed0d007423 */ /* 0x000fc80000010000 */
[----:B------:R-:W-:-:S04]  /*2d30*/  FFMA.FTZ R0, R13, R0, RZ ;  /* 0x000000000d007223 */ /* 0x000fc800000100ff */
[----:B------:R-:W-:-:S07]  /*2d40*/  FFMA.FTZ R13, R25, R0, R25 ;  /* 0x00000000190d7223 */ /* 0x000fce0000010019 */
.L_x_34:
[----:B------:R-:W-:Y:S05]  /*2d50*/  BSYNC B0 ;  /* 0x0000000000007941 */ /* 0x000fea0003800000 */
.L_x_32:
[----:B------:R-:W-:Y:S01]  /*2d60*/  FADD.FTZ R34, |R15|, -RZ ;  /* 0x800000ff0f227221 */ /* 0x000fe20000010200 */
[----:B------:R-:W-:Y:S01]  /*2d70*/  BSSY B0, `(.L_x_35) ;  /* 0x0000016000007945 */ /* 0x000fe20003800000 */
[----:B------:R-:W-:Y:S02]  /*2d80*/  FSETP.GT.AND P1, PT, R31, 20, PT ;  /* 0x41a000001f00780b */ /* 0x000fe40003f24000 */
[----:B------:R-:W-:Y:S02]  /*2d90*/  FSEL R14, R29, R40, P2 ;  /* 0x000000281d0e7208 */ /* 0x000fe40001000000 */
        /* <DEDUP_REMOVED lines=12> */
.L_x_36:
[----:B------:R-:W-:Y:S01]  /*2e60*/  MOV R0, 0x3c80f082 ;  /* 0x3c80f08200007802 */ /* 0x000fe20000000f00 */
[----:B------:R-:W-:-:S04]  /*2e70*/  FMUL R23, R15, R15 ;  /* 0x0000000f0f177220 */ /* 0x000fc80000400000 */
[----:B------:R-:W-:-:S04]  /*2e80*/  FFMA.FTZ R0, R23, R0, -0.052303962409496307373 ;  /* 0xbd563cae17007423 */ /* 0x000fc80000010000 */
[----:B------:R-:W-:-:S04]  /*2e90*/  FFMA.FTZ R0, R23, R0, 0.1331529766321182251 ;  /* 0x3e08594117007423 */ /* 0x000fc80000010000 */
[----:B------:R-:W-:-:S04]  /*2ea0*/  FFMA.FTZ R0, R23, R0, -0.33332768082618713379 ;  /* 0xbeaaa9ed17007423 */ /* 0x000fc80000010000 */
[----:B------:R-:W-:-:S04]  /*2eb0*/  FFMA.FTZ R0, R23, R0, RZ ;  /* 0x0000000017007223 */ /* 0x000fc800000100ff */
[----:B------:R-:W-:-:S07]  /*2ec0*/  FFMA.FTZ R15, R15, R0, R15 ;  /* 0x000000000f0f7223 */ /* 0x000fce000001000f */
.L_x_37:
[----:B------:R-:W-:Y:S05]  /*2ed0*/  BSYNC B0 ;  /* 0x0000000000007941 */ /* 0x000fea0003800000 */
.L_x_35:
        /* <DEDUP_REMOVED lines=16> */
.L_x_39:
[----:B------:R-:W-:Y:S01]  /*2fe0*/  MOV R0, 0x3c80f082 ;  /* 0x3c80f08200007802 */ /* 0x000fe20000000f00 */
[----:B------:R-:W-:-:S04]  /*2ff0*/  FMUL R23, R14, R14 ;  /* 0x0000000e0e177220 */ /* 0x000fc80000400000 */
[----:B------:R-:W-:-:S04]  /*3000*/  FFMA.FTZ R0, R23, R0, -0.052303962409496307373 ;  /* 0xbd563cae17007423 */ /* 0x000fc80000010000 */
[----:B------:R-:W-:-:S04]  /*3010*/  FFMA.FTZ R0, R23, R0, 0.1331529766321182251 ;  /* 0x3e08594117007423 */ /* 0x000fc80000010000 */
[----:B------:R-:W-:-:S04]  /*3020*/  FFMA.FTZ R0, R23, R0, -0.33332768082618713379 ;  /* 0xbeaaa9ed17007423 */ /* 0x000fc80000010000 */
[----:B------:R-:W-:-:S04]  /*3030*/  FFMA.FTZ R23, R23, R0, RZ ;  /* 0x0000000017177223 */ /* 0x000fc800000100ff */
[----:B------:R-:W-:-:S07]  /*3040*/  FFMA.FTZ R14, R14, R23, R14 ;  /* 0x000000170e0e7223 */ /* 0x000fce000001000e */
.L_x_40:
[----:B------:R-:W-:Y:S05]  /*3050*/  BSYNC B0 ;  /* 0x0000000000007941 */ /* 0x000fea0003800000 */
.L_x_38:
        /* <DEDUP_REMOVED lines=16> */
.L_x_42:
[----:B------:R-:W-:Y:S01]  /*3160*/  MOV R0, 0x3c80f082 ;  /* 0x3c80f08200007802 */ /* 0x000fe20000000f00 */
[----:B------:R-:W-:-:S04]  /*3170*/  FMUL R23, R32, R32 ;  /* 0x0000002020177220 */ /* 0x000fc80000400000 */
[----:B------:R-:W-:-:S04]  /*3180*/  FFMA.FTZ R0, R23, R0, -0.052303962409496307373 ;  /* 0xbd563cae17007423 */ /* 0x000fc80000010000 */
[----:B------:R-:W-:-:S04]  /*3190*/  FFMA.FTZ R0, R23, R0, 0.1331529766321182251 ;  /* 0x3e08594117007423 */ /* 0x000fc80000010000 */
[----:B------:R-:W-:-:S04]  /*31a0*/  FFMA.FTZ R0, R23, R0, -0.33332768082618713379 ;  /* 0xbeaaa9ed17007423 */ /* 0x000fc80000010000 */
[----:B------:R-:W-:-:S04]  /*31b0*/  FFMA.FTZ R23, R23, R0, RZ ;  /* 0x0000000017177223 */ /* 0x000fc800000100ff */
[----:B------:R-:W-:-:S07]  /*31c0*/  FFMA.FTZ R32, R32, R23, R32 ;  /* 0x0000001720207223 */ /* 0x000fce0000010020 */
.L_x_43:
[----:B------:R-:W-:Y:S05]  /*31d0*/  BSYNC B0 ;  /* 0x0000000000007941 */ /* 0x000fea0003800000 */
.L_x_41:
        /* <DEDUP_REMOVED lines=16> */
.L_x_45:
[----:B------:R-:W-:Y:S01]  /*32e0*/  MOV R0, 0x3c80f082 ;  /* 0x3c80f08200007802 */ /* 0x000fe20000000f00 */
[----:B------:R-:W-:-:S04]  /*32f0*/  FMUL R23, R7, R7 ;  /* 0x0000000707177220 */ /* 0x000fc80000400000 */
[----:B------:R-:W-:-:S04]  /*3300*/  FFMA.FTZ R0, R23, R0, -0.052303962409496307373 ;  /* 0xbd563cae17007423 */ /* 0x000fc80000010000 */
[----:B------:R-:W-:-:S04]  /*3310*/  FFMA.FTZ R0, R23, R0, 0.1331529766321182251 ;  /* 0x3e08594117007423 */ /* 0x000fc80000010000 */
[----:B------:R-:W-:-:S04]  /*3320*/  FFMA.FTZ R0, R23, R0, -0.33332768082618713379 ;  /* 0xbeaaa9ed17007423 */ /* 0x000fc80000010000 */
[----:B------:R-:W-:-:S04]  /*3330*/  FFMA.FTZ R0, R23, R0, RZ ;  /* 0x0000000017007223 */ /* 0x000fc800000100ff */
[----:B------:R-:W-:-:S07]  /*3340*/  FFMA.FTZ R7, R7, R0, R7 ;  /* 0x0000000007077223 */ /* 0x000fce0000010007 */
.L_x_46:
[----:B------:R-:W-:Y:S05]  /*3350*/  BSYNC B0 ;  /* 0x0000000000007941 */ /* 0x000fea0003800000 */
.L_x_44:
        /* <DEDUP_REMOVED lines=16> */
.L_x_48:
[----:B------:R-:W-:Y:S01]  /*3460*/  MOV R0, 0x3c80f082 ;  /* 0x3c80f08200007802 */ /* 0x000fe20000000f00 */
[----:B------:R-:W-:-:S04]  /*3470*/  FMUL R25, R34, R34 ;  /* 0x0000002222197220 */ /* 0x000fc80000400000 */
[----:B------:R-:W-:-:S04]  /*3480*/  FFMA.FTZ R0, R25, R0, -0.052303962409496307373 ;  /* 0xbd563cae19007423 */ /* 0x000fc80000010000 */
[----:B------:R-:W-:-:S04]  /*3490*/  FFMA.FTZ R0, R25, R0, 0.1331529766321182251 ;  /* 0x3e08594119007423 */ /* 0x000fc80000010000 */
[----:B------:R-:W-:-:S04]  /*34a0*/  FFMA.FTZ R0, R25, R0, -0.33332768082618713379 ;  /* 0xbeaaa9ed19007423 */ /* 0x000fc80000010000 */
[----:B------:R-:W-:-:S04]  /*34b0*/  FFMA.FTZ R25, R25, R0, RZ ;  /* 0x0000000019197223 */ /* 0x000fc800000100ff */
[----:B------:R-:W-:-:S07]  /*34c0*/  FFMA.FTZ R34, R34, R25, R34 ;  /* 0x0000001922227223 */ /* 0x000fce0000010022 */
.L_x_49:
[----:B------:R-:W-:Y:S05]  /*34d0*/  BSYNC B0 ;  /* 0x0000000000007941 */ /* 0x000fea0003800000 */
.L_x_47:
        /* <DEDUP_REMOVED lines=16> */
.L_x_51:
[----:B------:R-:W-:Y:S01]  /*35e0*/  MOV R0, 0x3c80f082 ;  /* 0x3c80f08200007802 */ /* 0x000fe20000000f00 */
[----:B------:R-:W-:-:S04]  /*35f0*/  FMUL R35, R23, R23 ;  /* 0x0000001717237220 */ /* 0x000fc80000400000 */
[----:B------:R-:W-:-:S04]  /*3600*/  FFMA.FTZ R0, R35, R0, -0.052303962409496307373 ;  /* 0xbd563cae23007423 */ /* 0x000fc80000010000 */
[----:B------:R-:W-:-:S04]  /*3610*/  FFMA.FTZ R0, R35, R0, 0.1331529766321182251 ;  /* 0x3e08594123007423 */ /* 0x000fc80000010000 */
[----:B------:R-:W-:-:S04]  /*3620*/  FFMA.FTZ R0, R35, R0, -0.33332768082618713379 ;  /* 0xbeaaa9ed23007423 */ /* 0x000fc80000010000 */
[----:B------:R-:W-:-:S04]  /*3630*/  FFMA.FTZ R0, R35, R0, RZ ;  /* 0x0000000023007223 */ /* 0x000fc800000100ff */
[----:B------:R-:W-:-:S07]  /*3640*/  FFMA.FTZ R23, R23, R0, R23 ;  /* 0x0000000017177223 */ /* 0x000fce0000010017 */
.L_x_52:
[----:B------:R-:W-:Y:S05]  /*3650*/  BSYNC B0 ;  /* 0x0000000000007941 */ /* 0x000fea0003800000 */
.L_x_50:
        /* <DEDUP_REMOVED lines=16> */
.L_x_54:
[----:B------:R-:W-:Y:S01]  /*3760*/  MOV R0, 0x3c80f082 ;  /* 0x3c80f08200007802 */ /* 0x000fe20000000f00 */
[----:B------:R-:W-:-:S04]  /*3770*/  FMUL R35, R25, R25 ;  /* 0x0000001919237220 */ /* 0x000fc80000400000 */
[----:B------:R-:W-:-:S04]  /*3780*/  FFMA.FTZ R0, R35, R0, -0.052303962409496307373 ;  /* 0xbd563cae23007423 */ /* 0x000fc80000010000 */
[----:B------:R-:W-:-:S04]  /*3790*/  FFMA.FTZ R0, R35, R0, 0.1331529766321182251 ;  /* 0x3e08594123007423 */ /* 0x000fc80000010000 */
[----:B------:R-:W-:-:S04]  /*37a0*/  FFMA.FTZ R0, R35, R0, -0.33332768082618713379 ;  /* 0xbeaaa9ed23007423 */ /* 0x000fc80000010000 */
[----:B------:R-:W-:-:S04]  /*37b0*/  FFMA.FTZ R0, R35, R0, RZ ;  /* 0x0000000023007223 */ /* 0x000fc800000100ff */
[----:B------:R-:W-:-:S07]  /*37c0*/  FFMA.FTZ R25, R25, R0, R25 ;  /* 0x0000000019197223 */ /* 0x000fce0000010019 */
.L_x_55:
[----:B------:R-:W-:Y:S05]  /*37d0*/  BSYNC B0 ;  /* 0x0000000000007941 */ /* 0x000fea0003800000 */
.L_x_53:
        /* <DEDUP_REMOVED lines=16> */
.L_x_57:
[----:B------:R-:W-:Y:S01]  /*38e0*/  MOV R0, 0x3c80f082 ;  /* 0x3c80f08200007802 */ /* 0x000fe20000000f00 */
[----:B------:R-:W-:-:S04]  /*38f0*/  FMUL R37, R24, R24 ;  /* 0x0000001818257220 */ /* 0x000fc80000400000 */
[----:B------:R-:W-:-:S04]  /*3900*/  FFMA.FTZ R0, R37, R0, -0.052303962409496307373 ;  /* 0xbd563cae25007423 */ /* 0x000fc80000010000 */
[----:B------:R-:W-:-:S04]  /*3910*/  FFMA.FTZ R0, R37, R0, 0.1331529766321182251 ;  /* 0x3e08594125007423 */ /* 0x000fc80000010000 */
[----:B------:R-:W-:-:S04]  /*3920*/  FFMA.FTZ R0, R37, R0, -0.33332768082618713379 ;  /* 0xbeaaa9ed25007423 */ /* 0x000fc80000010000 */
[----:B------:R-:W-:-:S04]  /*3930*/  FFMA.FTZ R37, R37, R0, RZ ;  /* 0x0000000025257223 */ /* 0x000fc800000100ff */
[----:B------:R-:W-:-:S07]  /*3940*/  FFMA.FTZ R24, R24, R37, R24 ;  /* 0x0000002518187223 */ /* 0x000fce0000010018 */
.L_x_58:
[----:B------:R-:W-:Y:S05]  /*3950*/  BSYNC B0 ;  /* 0x0000000000007941 */ /* 0x000fea0003800000 */
.L_x_56:
        /* <DEDUP_REMOVED lines=16> */
.L_x_60:
[----:B------:R-:W-:Y:S01]  /*3a60*/  MOV R0, 0x3c80f082 ;  /* 0x3c80f08200007802 */ /* 0x000fe20000000f00 */
[----:B------:R-:W-:-:S04]  /*3a70*/  FMUL R37, R35, R35 ;  /* 0x0000002323257220 */ /* 0x000fc80000400000 */
[----:B------:R-:W-:-:S04]  /*3a80*/  FFMA.FTZ R0, R37, R0, -0.052303962409496307373 ;  /* 0xbd563cae25007423 */ /* 0x000fc80000010000 */
[----:B------:R-:W-:-:S04]  /*3a90*/  FFMA.FTZ R0, R37, R0, 0.1331529766321182251 ;  /* 0x3e08594125007423 */ /* 0x000fc80000010000 */
[----:B------:R-:W-:-:S04]  /*3aa0*/  FFMA.FTZ R0, R37, R0, -0.33332768082618713379 ;  /* 0xbeaaa9ed25007423 */ /* 0x000fc80000010000 */
[----:B------:R-:W-:-:S04]  /*3ab0*/  FFMA.FTZ R0, R37, R0, RZ ;  /* 0x0000000025007223 */ /* 0x000fc800000100ff */
[----:B------:R-:W-:-:S07]  /*3ac0*/  FFMA.FTZ R35, R35, R0, R35 ;  /* 0x0000000023237223 */ /* 0x000fce0000010023 */
.L_x_61:
[----:B------:R-:W-:Y:S05]  /*3ad0*/  BSYNC B0 ;  /* 0x0000000000007941 */ /* 0x000fea0003800000 */
.L_x_59:
        /* <DEDUP_REMOVED lines=16> */
.L_x_63:
[----:B------:R-:W-:Y:S01]  /*3be0*/  MOV R0, 0x3c80f082 ;  /* 0x3c80f08200007802 */ /* 0x000fe20000000f00 */
[----:B------:R-:W-:-:S04]  /*3bf0*/  FMUL R37, R26, R26 ;  /* 0x0000001a1a257220 */ /* 0x000fc80000400000 */
[----:B------:R-:W-:-:S04]  /*3c00*/  FFMA.FTZ R0, R37, R0, -0.052303962409496307373 ;  /* 0xbd563cae25007423 */ /* 0x000fc80000010000 */
[----:B------:R-:W-:-:S04]  /*3c10*/  FFMA.FTZ R0, R37, R0, 0.1331529766321182251 ;  /* 0x3e08594125007423 */ /* 0x000fc80000010000 */
[----:B------:R-:W-:-:S04]  /*3c20*/  FFMA.FTZ R0, R37, R0, -0.33332768082618713379 ;  /* 0xbeaaa9ed25007423 */ /* 0x000fc80000010000 */
[----:B------:R-:W-:-:S04]  /*3c30*/  FFMA.FTZ R37, R37, R0, RZ ;  /* 0x0000000025257223 */ /* 0x000fc800000100ff */
[----:B------:R-:W-:-:S07]  /*3c40*/  FFMA.FTZ R26, R26, R37, R26 ;  /* 0x000000251a1a7223 */ /* 0x000fce000001001a */
.L_x_64:
[----:B------:R-:W-:Y:S05]  /*3c50*/  BSYNC B0 ;  /* 0x0000000000007941 */ /* 0x000fea0003800000 */
.L_x_62:
        /* <DEDUP_REMOVED lines=16> */
.L_x_66:
[----:B------:R-:W-:Y:S01]  /*3d60*/  MOV R0, 0x3c80f082 ;  /* 0x3c80f08200007802 */ /* 0x000fe20000000f00 */
[----:B------:R-:W-:-:S04]  /*3d70*/  FMUL R27, R33, R33 ;  /* 0x00000021211b7220 */ /* 0x000fc80000400000 */
[----:B------:R-:W-:-:S04]  /*3d80*/  FFMA.FTZ R0, R27, R0, -0.052303962409496307373 ;  /* 0xbd563cae1b007423 */ /* 0x000fc80000010000 */
[----:B------:R-:W-:-:S04]  /*3d90*/  FFMA.FTZ R0, R27, R0, 0.1331529766321182251 ;  /* 0x3e0859411b007423 */ /* 0x000fc80000010000 */
[----:B------:R-:W-:-:S04]  /*3da0*/  FFMA.FTZ R0, R27, R0, -0.33332768082618713379 ;  /* 0xbeaaa9ed1b007423 */ /* 0x000fc80000010000 */
[----:B------:R-:W-:-:S04]  /*3db0*/  FFMA.FTZ R0, R27, R0, RZ ;  /* 0x000000001b007223 */ /* 0x000fc800000100ff */
[----:B------:R-:W-:-:S07]  /*3dc0*/  FFMA.FTZ R27, R33, R0, R33 ;  /* 0x00000000211b7223 */ /* 0x000fce0000010021 */
.L_x_67:
[----:B------:R-:W-:Y:S05]  /*3dd0*/  BSYNC B0 ;  /* 0x0000000000007941 */ /* 0x000fea0003800000 */
.L_x_65:
        /* <DEDUP_REMOVED lines=16> */
.L_x_69:
[----:B------:R-:W-:Y:S01]  /*3ee0*/  MOV R0, 0x3c80f082 ;  /* 0x3c80f08200007802 */ /* 0x000fe20000000f00 */
[----:B------:R-:W-:-:S04]  /*3ef0*/  FMUL R33, R36, R36 ;  /* 0x0000002424217220 */ /* 0x000fc80000400000 */
[----:B------:R-:W-:-:S04]  /*3f00*/  FFMA.FTZ R0, R33, R0, -0.052303962409496307373 ;  /* 0xbd563cae21007423 */ /* 0x000fc80000010000 */
[----:B------:R-:W-:-:S04]  /*3f10*/  FFMA.FTZ R0, R33, R0, 0.1331529766321182251 ;  /* 0x3e08594121007423 */ /* 0x000fc80000010000 */
[----:B------:R-:W-:-:S04]  /*3f20*/  FFMA.FTZ R0, R33, R0, -0.33332768082618713379 ;  /* 0xbeaaa9ed21007423 */ /* 0x000fc80000010000 */
[----:B------:R-:W-:-:S04]  /*3f30*/  FFMA.FTZ R33, R33, R0, RZ ;  /* 0x0000000021217223 */ /* 0x000fc800000100ff */
[----:B------:R-:W-:-:S07]  /*3f40*/  FFMA.FTZ R33, R36, R33, R36 ;  /* 0x0000002124217223 */ /* 0x000fce0000010024 */
.L_x_70:
[----:B------:R-:W-:Y:S05]  /*3f50*/  BSYNC B0 ;  /* 0x0000000000007941 */ /* 0x000fea0003800000 */
.L_x_68:
        /* <DEDUP_REMOVED lines=16> */
.L_x_72:
[----:B------:R-:W-:Y:S01]  /*4060*/  MOV R0, 0x3c80f082 ;  /* 0x3c80f08200007802 */ /* 0x000fe20000000f00 */
[----:B------:R-:W-:-:S04]  /*4070*/  FMUL R37, R22, R22 ;  /* 0x0000001616257220 */ /* 0x000fc80000400000 */
[----:B------:R-:W-:-:S04]  /*4080*/  FFMA.FTZ R0, R37, R0, -0.052303962409496307373 ;  /* 0xbd563cae25007423 */ /* 0x000fc80000010000 */
[----:B------:R-:W-:-:S04]  /*4090*/  FFMA.FTZ R0, R37, R0, 0.1331529766321182251 ;  /* 0x3e08594125007423 */ /* 0x000fc80000010000 */
[----:B------:R-:W-:-:S04]  /*40a0*/  FFMA.FTZ R0, R37, R0, -0.33332768082618713379 ;  /* 0xbeaaa9ed25007423 */ /* 0x000fc80000010000 */
[----:B------:R-:W-:-:S04]  /*40b0*/  FFMA.FTZ R37, R37, R0, RZ ;  /* 0x0000000025257223 */ /* 0x000fc800000100ff */
[----:B------:R-:W-:-:S07]  /*40c0*/  FFMA.FTZ R22, R22, R37, R22 ;  /* 0x0000002516167223 */ /* 0x000fce0000010016 */
.L_x_73:
[----:B------:R-:W-:Y:S05]  /*40d0*/  BSYNC B0 ;  /* 0x0000000000007941 */ /* 0x000fea0003800000 */
.L_x_71:
[----:B------:R-:W-:Y:S01]  /*40e0*/  FADD.FTZ R38, |R21|, -RZ ;  /* 0x800000ff15267221 */ /* 0x000fe20000010200 */
[----:B------:R-:W-:Y:S01]  /*40f0*/  BSSY B0, `(.L_x_74) ;  /* 0x0000015000007945 */ /* 0x000fe20003800000 */
[----:B------:R-:W-:-:S03]  /*4100*/  FSEL R20, R11, R20, P1 ;  /* 0x000000140b147208 */ /* 0x000fc60000800000 */
        /* <DEDUP_REMOVED lines=12> */
.L_x_75:
[----:B------:R-:W-:Y:S01]  /*41d0*/  MOV R0, 0x3c80f082 ;  /* 0x3c80f08200007802 */ /* 0x000fe20000000f00 */
[----:B------:R-:W-:-:S04]  /*41e0*/  FMUL R37, R21, R21 ;  /* 0x0000001515257220 */ /* 0x000fc80000400000 */
[----:B------:R-:W-:-:S04]  /*41f0*/  FFMA.FTZ R0, R37, R0, -0.052303962409496307373 ;  /* 0xbd563cae25007423 */ /* 0x000fc80000010000 */
[----:B------:R-:W-:-:S04]  /*4200*/  FFMA.FTZ R0, R37, R0, 0.1331529766321182251 ;  /* 0x3e08594125007423 */ /* 0x000fc80000010000 */
[----:B------:R-:W-:-:S04]  /*4210*/  FFMA.FTZ R0, R37, R0, -0.33332768082618713379 ;  /* 0xbeaaa9ed25007423 */ /* 0x000fc80000010000 */
[----:B------:R-:W-:-:S04]  /*4220*/  FFMA.FTZ R0, R37, R0, RZ ;  /* 0x0000000025007223 */ /* 0x000fc800000100ff */
[----:B------:R-:W-:-:S07]  /*4230*/  FFMA.FTZ R21, R21, R0, R21 ;  /* 0x0000000015157223 */ /* 0x000fce0000010015 */
.L_x_76:
[----:B------:R-:W-:Y:S05]  /*4240*/  BSYNC B0 ;  /* 0x0000000000007941 */ /* 0x000fea0003800000 */
.L_x_74:
[----:B------:R-:W-:Y:S01]  /*4250*/  FADD.FTZ R38, |R20|, -RZ ;  /* 0x800000ff14267221 */ /* 0x000fe20000010200 */
[----:B------:R-:W-:Y:S04]  /*4260*/  BSSY B0, `(.L_x_77) ;  /* 0x0000014000007945 */ /* 0x000fe80003800000 */
        /* <DEDUP_REMOVED lines=12> */
.L_x_78:
[----:B------:R-:W-:Y:S01]  /*4330*/  MOV R0, 0x3c80f082 ;  /* 0x3c80f08200007802 */ /* 0x000fe20000000f00 */
[----:B------:R-:W-:-:S04]  /*4340*/  FMUL R37, R20, R20 ;  /* 0x0000001414257220 */ /* 0x000fc80000400000 */
[----:B------:R-:W-:-:S04]  /*4350*/  FFMA.FTZ R0, R37, R0, -0.052303962409496307373 ;  /* 0xbd563cae25007423 */ /* 0x000fc80000010000 */
[----:B------:R-:W-:-:S04]  /*4360*/  FFMA.FTZ R0, R37, R0, 0.1331529766321182251 ;  /* 0x3e08594125007423 */ /* 0x000fc80000010000 */
[----:B------:R-:W-:-:S04]  /*4370*/  FFMA.FTZ R0, R37, R0, -0.33332768082618713379 ;  /* 0xbeaaa9ed25007423 */ /* 0x000fc80000010000 */
[----:B------:R-:W-:-:S04]  /*4380*/  FFMA.FTZ R37, R37, R0, RZ ;  /* 0x0000000025257223 */ /* 0x000fc800000100ff */
[----:B------:R-:W-:-:S07]  /*4390*/  FFMA.FTZ R0, R20, R37, R20 ;  /* 0x0000002514007223 */ /* 0x000fce0000010014 */
.L_x_79:
[----:B------:R-:W-:Y:S05]  /*43a0*/  BSYNC B0 ;  /* 0x0000000000007941 */ /* 0x000fea0003800000 */
.L_x_77:
[----:B------:R-:W0:Y:S01]  /*43b0*/  S2R R20, SR_TID.X ;  /* 0x0000000000147919 */ /* 0x000e220000002100 */
[----:B------:R-:W1:Y:S01]  /*43c0*/  S2UR UR7, SR_CgaCtaId ;  /* 0x00000000000779c3 */ /* 0x000e620000008800 */
[----:B------:R-:W-:Y:S01]  /*43d0*/  FMUL R25, R4, R25 ;  /* 0x0000001904197220 */ /* 0x000fe20000400000 */
[----:B------:R-:W-:Y:S01]  /*43e0*/  UMOV UR6, 0x400 ;  /* 0x0000040000067882 */ /* 0x000fe20000000000 */
[----:B------:R-:W-:Y:S01]  /*43f0*/  FMUL R27, R6, R27 ;  /* 0x0000001b061b7220 */ /* 0x000fe20000400000 */
        /* <DEDUP_REMOVED lines=14> */
[----:B------:R-:W-:-:S02]  /*44e0*/  LOP3.LUT R0, R2, 0x3fc, RZ, 0xc0, !PT ;  /* 0x000003fc02007812 */ /* 0x000fc400078ec0ff */
[----:B------:R-:W-:Y:S02]  /*44f0*/  MOV R19, UR4 ;  /* 0x0000000400137c02 */ /* 0x000fe40008000f00 */
[----:B------:R-:W-:Y:S01]  /*4500*/  MOV R18, UR5 ;  /* 0x0000000500127c02 */ /* 0x000fe20008000f00 */
[----:B-1----:R-:W-:-:S03]  /*4510*/  UPRMT UR6, UR7, 0x654, UR6 ;  /* 0x0000065407067896 */ /* 0x002fc60008000006 */
[----:B------:R-:W-:Y:S02]  /*4520*/  LOP3.LUT R18, R18, 0x20, R3, 0xfe, !PT ;  /* 0x0000002012127812 */ /* 0x000fe400078efe03 */
[----:B0-----:R-:W-:-:S04]  /*4530*/  SHF.L.U32 R4, R20, 0x8, RZ ;  /* 0x0000000814047819 */ /* 0x001fc800000006ff */
[----:B------:R-:W-:-:S04]  /*4540*/  LOP3.LUT R4, R4, 0xf00, RZ, 0xc0, !PT ;  /* 0x00000f0004047812 */ /* 0x000fc800078ec0ff */
[C---:B------:R-:W-:Y:S02]  /*4550*/  LOP3.LUT R6, R4.reuse, 0x40, RZ, 0xfc, !PT ;  /* 0x0000004004067812 */ /* 0x040fe400078efcff */
[C---:B------:R-:W-:Y:S02]  /*4560*/  LOP3.LUT R8, R4.reuse, 0x80, RZ, 0xfc, !PT ;  /* 0x0000008004087812 */ /* 0x040fe400078efcff */
[C---:B------:R-:W-:Y:S02]  /*4570*/  LOP3.LUT R5, R4.reuse, R3, RZ, 0xfc, !PT ;  /* 0x0000000304057212 */ /* 0x040fe400078efcff */
[C---:B------:R-:W-:Y:S02]  /*4580*/  LOP3.LUT R9, R4.reuse, 0xc0, RZ, 0xfc, !PT ;  /* 0x000000c004097812 */ /* 0x040fe400078efcff */
[----:B------:R-:W-:Y:S02]  /*4590*/  LEA.HI R4, R4, UR6, RZ, 0x1e ;  /* 0x0000000604047c11 */ /* 0x000fe4000f8ff0ff */
[----:B------:R-:W-:-:S02]  /*45a0*/  LEA.HI R6, R6, UR6, RZ, 0x1e ;  /* 0x0000000606067c11 */ /* 0x000fc4000f8ff0ff */
[----:B------:R-:W-:Y:S02]  /*45b0*/  LEA.HI R8, R8, UR6, RZ, 0x1e ;  /* 0x0000000608087c11 */ /* 0x000fe4000f8ff0ff */
[----:B------:R-:W-:Y:S02]  /*45c0*/  LEA.HI R10, R9, UR6, RZ, 0x1e ;  /* 0x00000006090a7c11 */ /* 0x000fe4000f8ff0ff */
[C---:B------:R-:W-:Y:S02]  /*45d0*/  LEA R4, R5.reuse, R4, 0x2 ;  /* 0x0000000405047211 */ /* 0x040fe400078e10ff */
[C---:B------:R-:W-:Y:S02]  /*45e0*/  LEA R6, R5.reuse, R6, 0x2 ;  /* 0x0000000605067211 */ /* 0x040fe400078e10ff */
[C---:B------:R-:W-:Y:S01]  /*45f0*/  LEA R8, R5.reuse, R8, 0x2 ;  /* 0x0000000805087211 */ /* 0x040fe200078e10ff */
[----:B------:R-:W-:Y:S01]  /*4600*/  STS [R4], R13 ;  /* 0x0000000d04007388 */ /* 0x000fe20000000800 */
[----:B------:R-:W-:-:S02]  /*4610*/  LEA R17, R5, R10, 0x2 ;  /* 0x0000000a05117211 */ /* 0x000fc400078e10ff */
[C---:B------:R-:W-:Y:S01]  /*4620*/  LOP3.LUT R9, R0.reuse, 0x400, RZ, 0xfc, !PT ;  /* 0x0000040000097812 */ /* 0x040fe200078efcff */
[----:B------:R-:W-:Y:S01]  /*4630*/  STS [R6+0x100], R15 ;  /* 0x0001000f06007388 */ /* 0x000fe20000000800 */
[----:B------:R-:W-:Y:S02]  /*4640*/  LOP3.LUT R10, R0, 0x800, RZ, 0xfc, !PT ;  /* 0x00000800000a7812 */ /* 0x000fe400078efcff */
[----:B------:R-:W-:Y:S01]  /*4650*/  SHF.R.U32.HI R5, RZ, 0x2, R2 ;  /* 0x00000002ff057819 */ /* 0x000fe20000011602 */
[----:B------:R-:W-:Y:S01]  /*4660*/  STS [R8+0x200], R14 ;  /* 0x0002000e08007388 */ /* 0x000fe20000000800 */
[----:B------:R-:W-:Y:S02]  /*4670*/  SHF.R.U32.HI R9, RZ, 0x2, R9 ;  /* 0x00000002ff097819 */ /* 0x000fe40000011609 */
[----:B------:R-:W-:Y:S01]  /*4680*/  SHF.R.U32.HI R10, RZ, 0x2, R10 ;  /* 0x00000002ff0a7819 */ /* 0x000fe2000001160a */
[----:B------:R-:W-:Y:S01]  /*4690*/  STS [R17+0x300], R32 ;  /* 0x0003002011007388 */ /* 0x000fe20000000800 */
[----:B------:R-:W-:-:S02]  /*46a0*/  LOP3.LUT R5, R5, 0xf0, RZ, 0xc0, !PT ;  /* 0x000000f005057812 */ /* 0x000fc400078ec0ff */
[----:B------:R-:W-:Y:S01]  /*46b0*/  LOP3.LUT R9, R9, 0x1f0, RZ, 0xc0, !PT ;  /* 0x000001f009097812 */ /* 0x000fe200078ec0ff */
[----:B------:R0:W-:Y:S01]  /*46c0*/  STS [R4+0x40], R7 ;  /* 0x0000400704007388 */ /* 0x0001e20000000800 */
[----:B------:R-:W-:Y:S02]  /*46d0*/  LOP3.LUT R10, R10, 0x2f0, RZ, 0xc0, !PT ;  /* 0x000002f00a0a7812 */ /* 0x000fe400078ec0ff */
[----:B------:R-:W-:Y:S01]  /*46e0*/  IADD3 R5, R5, UR6, RZ ;  /* 0x0000000605057c10 */ /* 0x000fe2000fffe0ff */
[----:B------:R-:W-:Y:S01]  /*46f0*/  STS [R6+0x140], R34 ;  /* 0x0001402206007388 */ /* 0x000fe20000000800 */
[----:B------:R-:W-:Y:S02]  /*4700*/  IADD3 R9, R9, UR6, RZ ;  /* 0x0000000609097c10 */ /* 0x000fe4000fffe0ff */
[C---:B------:R-:W-:Y:S01]  /*4710*/  LEA R12, R0.reuse, R5, 0x2 ;  /* 0x00000005000c7211 */ /* 0x040fe200078e10ff */
[----:B------:R1:W-:Y:S01]  /*4720*/  STS [R8+0x240], R23 ;  /* 0x0002401708007388 */ /* 0x0003e20000000800 */
[----:B------:R-:W-:-:S02]  /*4730*/  LEA R9, R0, R9, 0x2 ;  /* 0x0000000900097211 */ /* 0x000fc400078e10ff */
[----:B0-----:R-:W-:Y:S01]  /*4740*/  IADD3 R7, R10, UR6, RZ ;  /* 0x000000060a077c10 */ /* 0x001fe2000fffe0ff */
[----:B------:R-:W-:Y:S01]  /*4750*/  STS [R17+0x340], R25 ;  /* 0x0003401911007388 */ /* 0x000fe20000000800 */
[----:B------:R-:W-:Y:S02]  /*4760*/  LOP3.LUT R2, R19, 0x3c, R2, 0xf8, !PT ;  /* 0x0000003c13027812 */ /* 0x000fe400078ef802 */
[----:B------:R-:W-:Y:S01]  /*4770*/  LEA R7, R0, R7, 0x2 ;  /* 0x0000000700077211 */ /* 0x000fe200078e10ff */
[----:B------:R0:W-:Y:S01]  /*4780*/  STS [R4+0x80], R24 ;  /* 0x0000801804007388 */ /* 0x0001e20000000800 */
[----:B------:R-:W-:Y:S02]  /*4790*/  SHF.R.S32.HI R19, RZ, 0x1f, R2 ;  /* 0x0000001fff137819 */ /* 0x000fe40000011402 */
[----:B------:R-:W-:Y:S01]  /*47a0*/  ISETP.GE.AND P0, PT, R2, 0x40, PT ;  /* 0x000000400200780c */ /* 0x000fe20003f06270 */
[----:B------:R-:W-:Y:S01]  /*47b0*/  STS [R6+0x180], R35 ;  /* 0x0001802306007388 */ /* 0x000fe20000000800 */
[----:B------:R-:W-:-:S02]  /*47c0*/  LEA.HI R20, R19, R2, RZ, 0x4 ;  /* 0x0000000213147211 */ /* 0x000fc400078f20ff */
[----:B------:R-:W-:Y:S01]  /*47d0*/  ISETP.LT.AND P1, PT, R18, 0x200, !P0 ;  /* 0x000002001200780c */ /* 0x000fe20004721270 */
[----:B------:R-:W-:Y:S01]  /*47e0*/  STS [R8+0x280], R26 ;  /* 0x0002801a08007388 */ /* 0x000fe20000000800 */
[----:B-1----:R-:W-:Y:S02]  /*47f0*/  SHF.L.U32 R23, R20, 0x9, RZ ;  /* 0x0000000914177819 */ /* 0x002fe400000006ff */
[----:B0-----:R-:W-:Y:S01]  /*4800*/  MOV R24, UR5 ;  /* 0x0000000500187c02 */ /* 0x001fe20008000f00 */
[----:B------:R-:W-:Y:S01]  /*4810*/  STS [R17+0x380], R27 ;  /* 0x0003801b11007388 */ /* 0x000fe20000000800 */
[----:B------:R-:W-:Y:S02]  /*4820*/  LOP3.LUT R23, R23, 0xffffe000, RZ, 0xc0, !PT ;  /* 0xffffe00017177812 */ /* 0x000fe400078ec0ff */
[----:B------:R-:W-:Y:S01]  /*4830*/  LOP3.LUT R19, R24, 0x10, R3, 0xfe, !PT ;  /* 0x0000001018137812 */ /* 0x000fe200078efe03 */
[----:B------:R-:W-:Y:S03]  /*4840*/  STS [R4+0xc0], R33 ;  /* 0x0000c02104007388 */ /* 0x000fe60000000800 */
[----:B------:R-:W-:Y:S01]  /*4850*/  ISETP.LT.AND P2, PT, R19, 0x200, !P0 ;  /* 0x000002001300780c */ /* 0x000fe20004741270 */
[----:B------:R0:W-:Y:S04]  /*4860*/  STS [R6+0x1c0], R22 ;  /* 0x0001c01606007388 */ /* 0x0001e80000000800 */
[----:B------:R1:W-:Y:S04]  /*4870*/  STS [R8+0x2c0], R21 ;  /* 0x0002c01508007388 */ /* 0x0003e80000000800 */
[----:B------:R2:W-:Y:S01]  /*4880*/  STS [R17+0x3c0], R16 ;  /* 0x0003c01011007388 */ /* 0x0005e20000000800 */
[----:B0-----:R-:W-:Y:S01]  /*4890*/  MOV R22, UR5 ;  /* 0x0000000500167c02 */ /* 0x001fe20008000f00 */
[----:B------:R-:W-:Y:S03]  /*48a0*/  BAR.SYNC.DEFER_BLOCKING 0x0 ;  /* 0x0000000000007b1d */ /* 0x000fe60000010000 */
[----:B------:R-:W-:-:S02]  /*48b0*/  LOP3.LUT R22, R22, 0x30, R3, 0xfe, !PT ;  /* 0x0000003016167812 */ /* 0x000fc400078efe03 */
[----:B-1----:R-:W-:-:S03]  /*48c0*/  LOP3.LUT R21, R20, 0xfffffff0, RZ, 0xc0, !PT ;  /* 0xfffffff014157812 */ /* 0x002fc600078ec0ff */
[----:B--2---:R-:W0:Y:S01]  /*48d0*/  LDC.64 R16, c[0x0][0x238] ;  /* 0x00008e00ff107b82 */ /* 0x004e220000000a00 */
[----:B------:R-:W-:Y:S02]  /*48e0*/  LOP3.LUT R3, R3, UR5, RZ, 0xfc, !PT ;  /* 0x0000000503037c12 */ /* 0x000fe4000f8efcff */
[----:B------:R-:W-:Y:S02]  /*48f0*/  LOP3.LUT R20, R0, 0xc00, RZ, 0xfc, !PT ;  /* 0x00000c0000147812 */ /* 0x000fe400078efcff */
[----:B------:R-:W-:Y:S02]  /*4900*/  IADD3 R23, R23, R2, -R21 ;  /* 0x0000000217177210 */ /* 0x000fe40007ffe815 */
[C---:B------:R-:W-:Y:S02]  /*4910*/  ISETP.LT.AND P3, PT, R3.reuse, 0x200, !P0 ;  /* 0x000002000300780c */ /* 0x040fe40004761270 */
[----:B------:R-:W-:Y:S02]  /*4920*/  SHF.R.U32.HI R20, RZ, 0x2, R20 ;  /* 0x00000002ff147819 */ /* 0x000fe40000011614 */
[----:B------:R-:W-:-:S02]  /*4930*/  LEA R3, R3, R23, 0x4 ;  /* 0x0000001703037211 */ /* 0x000fc400078e20ff */
[----:B------:R-:W-:Y:S02]  /*4940*/  ISETP.LT.AND P0, PT, R22, 0x200, !P0 ;  /* 0x000002001600780c */ /* 0x000fe40004701270 */
[-C--:B------:R-:W-:Y:S02]  /*4950*/  LEA R19, R19, R23.reuse, 0x4 ;  /* 0x0000001713137211 */ /* 0x080fe400078e20ff */
[----:B------:R-:W-:Y:S01]  /*4960*/  LOP3.LUT R20, R20, 0x3f0, RZ, 0xc0, !PT ;  /* 0x000003f014147812 */ /* 0x000fe200078ec0ff */
[----:B------:R-:W1:Y:S01]  /*4970*/  LDS.128 R12, [R12] ;  /* 0x000000000c0c7984 */ /* 0x000e620000000c00 */
[----:B------:R-:W-:Y:S02]  /*4980*/  LEA R21, R18, R23, 0x4 ;  /* 0x0000001712157211 */ /* 0x000fe400078e20ff */
[----:B------:R-:W-:Y:S01]  /*4990*/  IADD3 R25, R20, UR6, RZ ;  /* 0x0000000614197c10 */ /* 0x000fe2000fffe0ff */
[----:B------:R-:W2:Y:S01]  /*49a0*/  LDS.128 R8, [R9+0x1000] ;  /* 0x0010000009087984 */ /* 0x000ea20000000c00 */
[----:B0-----:R-:W-:-:S02]  /*49b0*/  IMAD.WIDE R2, R3, 0x4, R16 ;  /* 0x0000000403027825 */ /* 0x001fc400078e0210 */
[----:B------:R-:W-:Y:S01]  /*49c0*/  LEA R25, R0, R25, 0x2 ;  /* 0x0000001900197211 */ /* 0x000fe200078e10ff */
[----:B------:R-:W0:Y:S01]  /*49d0*/  LDS.128 R4, [R7+0x2000] ;  /* 0x0020000007047984 */ /* 0x000e220000000c00 */
[----:B------:R-:W-:-:S04]  /*49e0*/  IMAD.WIDE R18, R19, 0x4, R16 ;  /* 0x0000000413127825 */ /* 0x000fc800078e0210 */
[----:B------:R-:W-:Y:S01]  /*49f0*/  IMAD.WIDE R20, R21, 0x4, R16 ;  /* 0x0000000415147825 */ /* 0x000fe200078e0210 */
[----:B-1----:R1:W-:Y:S04]  /*4a00*/  @P3 STG.E.128 desc[UR8][R2.64], R12 ;  /* 0x0000000c02003986 */ /* 0x0023e8000c101d08 */
[----:B--2---:R1:W-:Y:S04]  /*4a10*/  @P2 STG.E.128 desc[UR8][R18.64], R8 ;  /* 0x0000000812002986 */ /* 0x0043e8000c101d08 */
[----:B0-----:R1:W-:Y:S01]  /*4a20*/  @P1 STG.E.128 desc[UR8][R20.64], R4 ;  /* 0x0000000414001986 */ /* 0x0013e2000c101d08 */
[----:B------:R-:W-:Y:S05]  /*4a30*/  @!P0 EXIT ;  /* 0x000000000000894d */ /* 0x000fea0003800000 */
[----:B------:R-:W0:Y:S01]  /*4a40*/  LDS.128 R24, [R25+0x3000] ;  /* 0x0030000019187984 */ /* 0x000e220000000c00 */
[----:B------:R-:W-:-:S05]  /*4a50*/  LEA R23, R22, R23, 0x4 ;  /* 0x0000001716177211 */ /* 0x000fca00078e20ff */
[----:B------:R-:W-:-:S05]  /*4a60*/  IMAD.WIDE R16, R23, 0x4, R16 ;  /* 0x0000000417107825 */ /* 0x000fca00078e0210 */
[----:B0-----:R-:W-:Y:S01]  /*4a70*/  STG.E.128 desc[UR8][R16.64], R24 ;  /* 0x0000001810007986 */ /* 0x001fe2000c101d08 */
[----:B------:R-:W-:Y:S05]  /*4a80*/  EXIT ;  /* 0x000000000000794d */ /* 0x000fea0003800000 */
.L_x_80:
[----:B------:R-:W-:-:S00]  /*4a90*/  BRA `(.L_x_80) ;  /* 0xfffffffc00fc7947 */ /* 0x000fc0000383ffff */
[----:B------:R-:W-:-:S00]  /*4aa0*/  NOP ;  /* 0x0000000000007918 */ /* 0x000fc00000000000 */
        /* <DEDUP_REMOVED lines=13> */
.L_x_81:


//--------------------- .nv.global.init           --------------------------
	.section	.nv.global.init,"aw",@progbits
.nv.global.init:
	.type		_$_str,@object
	.size		_$_str,(_$_str_$_2 - _$_str)
_$_str:
        /*0000*/ 	.byte	0x5f, 0x5f, 0x43, 0x55, 0x44, 0x41, 0x5f, 0x46, 0x54, 0x5a, 0x00
	.type		_$_str_$_2,@object
	.size		_$_str_$_2,(.L_1 - _$_str_$_2)
_$_str_$_2:
        /*000b*/ 	.byte	0x5f, 0x5f, 0x43, 0x55, 0x44, 0x41, 0x5f, 0x50, 0x52, 0x45, 0x43, 0x5f, 0x53, 0x51, 0x52, 0x54
        /*001b*/ 	.byte	0x00
.L_1:


//--------------------- .nv.shared.triton_poi_fused__native_batch_norm_legit_no_training_mul_softplus_tanh_34 --------------------------
	.section	.nv.shared.triton_poi_fused__native_batch_norm_legit_no_training_mul_softplus_tanh_34,"aw",@nobits
	.sectionflags	@""
	.align	16
	.zero		1024


//--------------------- .nv.constant0.triton_poi_fused__native_batch_norm_legit_no_training_mul_softplus_tanh_34 --------------------------
	.section	.nv.constant0.triton_poi_fused__native_batch_norm_legit_no_training_mul_softplus_tanh_34,"a",@progbits
	.sectionflags	@""
	.align	4
.nv.constant0.triton_poi_fused__native_batch_norm_legit_no_training_mul_softplus_tanh_34:
	.zero		584
